//
// Generated by NVIDIA NVVM Compiler
//
// Compiler Build ID: CL-36424714
// Cuda compilation tools, release 13.0, V13.0.88
// Based on NVVM 20.0.0
//

.version 9.0
.target sm_100
.address_size 64

	// .globl	_Z4gamejjPy
.global .align 4 .b8 precalc_xorwow_matrix[102400];
.global .align 4 .b8 precalc_xorwow_offset_matrix[102400];
.global .align 4 .b8 mrg32k3aM1[2304];
.global .align 4 .b8 mrg32k3aM2[2304];
.global .align 4 .b8 mrg32k3aM1SubSeq[2016];
.global .align 4 .b8 mrg32k3aM2SubSeq[2016];
.global .align 4 .b8 mrg32k3aM1Seq[2304];
.global .align 4 .b8 mrg32k3aM2Seq[2304];
.const .align 8 .b8 __cr_lgamma_table[72];

.visible .entry _Z4gamejjPy(
	.param .u32 _Z4gamejjPy_param_0,
	.param .u32 _Z4gamejjPy_param_1,
	.param .u64 .ptr .align 1 _Z4gamejjPy_param_2
)
{
	.local .align 8 .b8 	__local_depot0[48];
	.reg .b64 	%SP;
	.reg .b64 	%SPL;
	.reg .pred 	%p<67>;
	.reg .b32 	%r<1368>;
	.reg .b64 	%rd<31>;

	mov.u64 	%SPL, __local_depot0;
	ld.param.u32 	%r568, [_Z4gamejjPy_param_0];
	ld.param.u32 	%r569, [_Z4gamejjPy_param_1];
	ld.param.u64 	%rd13, [_Z4gamejjPy_param_2];
	cvta.to.global.u64 	%rd1, %rd13;
	add.u64 	%rd2, %SPL, 0;
	mov.u32 	%r570, %ntid.x;
	mov.u32 	%r571, %ctaid.x;
	mov.u32 	%r572, %tid.x;
	mad.lo.s32 	%r1, %r570, %r571, %r572;
	setp.ne.s32 	%p1, %r1, 0;
	@%p1 bra 	$L__BB0_2;
	mov.b64 	%rd15, 0;
	st.global.u64 	[%rd1], %rd15;
$L__BB0_2:
	setp.eq.s32 	%p2, %r1, 0;
	xor.b32  	%r575, %r569, -1429050551;
	mul.lo.s32 	%r576, %r575, 1099087573;
	add.s32 	%r1361, %r576, -638133224;
	add.s32 	%r1090, %r576, 123456789;
	st.local.v2.u32 	[%rd2], {%r1361, %r1090};
	xor.b32  	%r1089, %r576, 362436069;
	mov.b32 	%r1088, -123459836;
	st.local.v2.u32 	[%rd2+8], {%r1089, %r1088};
	add.s32 	%r1086, %r576, 5783321;
	mov.b32 	%r1087, -589760388;
	st.local.v2.u32 	[%rd2+16], {%r1087, %r1086};
	@%p2 bra 	$L__BB0_117;
	cvt.s64.s32 	%rd29, %r1;
	mov.b32 	%r1073, 0;
	mov.b32 	%r1088, -123459836;
	mov.b32 	%r1087, -589760388;
	mov.u64 	%rd17, precalc_xorwow_matrix;
$L__BB0_4:
	mov.u64 	%rd4, %rd29;
	and.b64  	%rd5, %rd4, 3;
	setp.eq.s64 	%p3, %rd5, 0;
	@%p3 bra 	$L__BB0_116;
	mul.wide.u32 	%rd16, %r1073, 3200;
	add.s64 	%rd6, %rd17, %rd16;
	mov.b32 	%r1086, 0;
	mov.u32 	%r1087, %r1086;
	mov.u32 	%r1088, %r1086;
	mov.u32 	%r1089, %r1086;
	mov.u32 	%r1090, %r1086;
	mov.u32 	%r1079, %r1086;
$L__BB0_6:
	mul.wide.u32 	%rd18, %r1079, 4;
	add.s64 	%rd19, %rd2, %rd18;
	ld.local.u32 	%r18, [%rd19+4];
	shl.b32 	%r19, %r1079, 5;
	mov.b32 	%r1085, 0;
$L__BB0_7:
	.pragma "nounroll";
	shr.u32 	%r582, %r18, %r1085;
	and.b32  	%r583, %r582, 1;
	setp.eq.b32 	%p4, %r583, 1;
	not.pred 	%p5, %p4;
	add.s32 	%r584, %r19, %r1085;
	mul.lo.s32 	%r585, %r584, 5;
	mul.wide.u32 	%rd20, %r585, 4;
	add.s64 	%rd7, %rd6, %rd20;
	@%p5 bra 	$L__BB0_9;
	ld.global.u32 	%r586, [%rd7];
	xor.b32  	%r1090, %r1090, %r586;
	ld.global.u32 	%r587, [%rd7+4];
	xor.b32  	%r1089, %r1089, %r587;
	ld.global.u32 	%r588, [%rd7+8];
	xor.b32  	%r1088, %r1088, %r588;
	ld.global.u32 	%r589, [%rd7+12];
	xor.b32  	%r1087, %r1087, %r589;
	ld.global.u32 	%r590, [%rd7+16];
	xor.b32  	%r1086, %r1086, %r590;
$L__BB0_9:
	and.b32  	%r592, %r582, 2;
	setp.eq.s32 	%p6, %r592, 0;
	@%p6 bra 	$L__BB0_11;
	ld.global.u32 	%r593, [%rd7+20];
	xor.b32  	%r1090, %r1090, %r593;
	ld.global.u32 	%r594, [%rd7+24];
	xor.b32  	%r1089, %r1089, %r594;
	ld.global.u32 	%r595, [%rd7+28];
	xor.b32  	%r1088, %r1088, %r595;
	ld.global.u32 	%r596, [%rd7+32];
	xor.b32  	%r1087, %r1087, %r596;
	ld.global.u32 	%r597, [%rd7+36];
	xor.b32  	%r1086, %r1086, %r597;
$L__BB0_11:
	and.b32  	%r599, %r582, 4;
	setp.eq.s32 	%p7, %r599, 0;
	@%p7 bra 	$L__BB0_13;
	ld.global.u32 	%r600, [%rd7+40];
	xor.b32  	%r1090, %r1090, %r600;
	ld.global.u32 	%r601, [%rd7+44];
	xor.b32  	%r1089, %r1089, %r601;
	ld.global.u32 	%r602, [%rd7+48];
	xor.b32  	%r1088, %r1088, %r602;
	ld.global.u32 	%r603, [%rd7+52];
	xor.b32  	%r1087, %r1087, %r603;
	ld.global.u32 	%r604, [%rd7+56];
	xor.b32  	%r1086, %r1086, %r604;
$L__BB0_13:
	and.b32  	%r606, %r582, 8;
	setp.eq.s32 	%p8, %r606, 0;
	@%p8 bra 	$L__BB0_15;
	ld.global.u32 	%r607, [%rd7+60];
	xor.b32  	%r1090, %r1090, %r607;
	ld.global.u32 	%r608, [%rd7+64];
	xor.b32  	%r1089, %r1089, %r608;
	ld.global.u32 	%r609, [%rd7+68];
	xor.b32  	%r1088, %r1088, %r609;
	ld.global.u32 	%r610, [%rd7+72];
	xor.b32  	%r1087, %r1087, %r610;
	ld.global.u32 	%r611, [%rd7+76];
	xor.b32  	%r1086, %r1086, %r611;
$L__BB0_15:
	and.b32  	%r613, %r582, 16;
	setp.eq.s32 	%p9, %r613, 0;
	@%p9 bra 	$L__BB0_17;
	ld.global.u32 	%r614, [%rd7+80];
	xor.b32  	%r1090, %r1090, %r614;
	ld.global.u32 	%r615, [%rd7+84];
	xor.b32  	%r1089, %r1089, %r615;
	ld.global.u32 	%r616, [%rd7+88];
	xor.b32  	%r1088, %r1088, %r616;
	ld.global.u32 	%r617, [%rd7+92];
	xor.b32  	%r1087, %r1087, %r617;
	ld.global.u32 	%r618, [%rd7+96];
	xor.b32  	%r1086, %r1086, %r618;
$L__BB0_17:
	and.b32  	%r620, %r582, 32;
	setp.eq.s32 	%p10, %r620, 0;
	@%p10 bra 	$L__BB0_19;
	ld.global.u32 	%r621, [%rd7+100];
	xor.b32  	%r1090, %r1090, %r621;
	ld.global.u32 	%r622, [%rd7+104];
	xor.b32  	%r1089, %r1089, %r622;
	ld.global.u32 	%r623, [%rd7+108];
	xor.b32  	%r1088, %r1088, %r623;
	ld.global.u32 	%r624, [%rd7+112];
	xor.b32  	%r1087, %r1087, %r624;
	ld.global.u32 	%r625, [%rd7+116];
	xor.b32  	%r1086, %r1086, %r625;
$L__BB0_19:
	and.b32  	%r627, %r582, 64;
	setp.eq.s32 	%p11, %r627, 0;
	@%p11 bra 	$L__BB0_21;
	ld.global.u32 	%r628, [%rd7+120];
	xor.b32  	%r1090, %r1090, %r628;
	ld.global.u32 	%r629, [%rd7+124];
	xor.b32  	%r1089, %r1089, %r629;
	ld.global.u32 	%r630, [%rd7+128];
	xor.b32  	%r1088, %r1088, %r630;
	ld.global.u32 	%r631, [%rd7+132];
	xor.b32  	%r1087, %r1087, %r631;
	ld.global.u32 	%r632, [%rd7+136];
	xor.b32  	%r1086, %r1086, %r632;
$L__BB0_21:
	and.b32  	%r634, %r582, 128;
	setp.eq.s32 	%p12, %r634, 0;
	@%p12 bra 	$L__BB0_23;
	ld.global.u32 	%r635, [%rd7+140];
	xor.b32  	%r1090, %r1090, %r635;
	ld.global.u32 	%r636, [%rd7+144];
	xor.b32  	%r1089, %r1089, %r636;
	ld.global.u32 	%r637, [%rd7+148];
	xor.b32  	%r1088, %r1088, %r637;
	ld.global.u32 	%r638, [%rd7+152];
	xor.b32  	%r1087, %r1087, %r638;
	ld.global.u32 	%r639, [%rd7+156];
	xor.b32  	%r1086, %r1086, %r639;
$L__BB0_23:
	and.b32  	%r641, %r582, 256;
	setp.eq.s32 	%p13, %r641, 0;
	@%p13 bra 	$L__BB0_25;
	ld.global.u32 	%r642, [%rd7+160];
	xor.b32  	%r1090, %r1090, %r642;
	ld.global.u32 	%r643, [%rd7+164];
	xor.b32  	%r1089, %r1089, %r643;
	ld.global.u32 	%r644, [%rd7+168];
	xor.b32  	%r1088, %r1088, %r644;
	ld.global.u32 	%r645, [%rd7+172];
	xor.b32  	%r1087, %r1087, %r645;
	ld.global.u32 	%r646, [%rd7+176];
	xor.b32  	%r1086, %r1086, %r646;
$L__BB0_25:
	and.b32  	%r648, %r582, 512;
	setp.eq.s32 	%p14, %r648, 0;
	@%p14 bra 	$L__BB0_27;
	ld.global.u32 	%r649, [%rd7+180];
	xor.b32  	%r1090, %r1090, %r649;
	ld.global.u32 	%r650, [%rd7+184];
	xor.b32  	%r1089, %r1089, %r650;
	ld.global.u32 	%r651, [%rd7+188];
	xor.b32  	%r1088, %r1088, %r651;
	ld.global.u32 	%r652, [%rd7+192];
	xor.b32  	%r1087, %r1087, %r652;
	ld.global.u32 	%r653, [%rd7+196];
	xor.b32  	%r1086, %r1086, %r653;
$L__BB0_27:
	and.b32  	%r655, %r582, 1024;
	setp.eq.s32 	%p15, %r655, 0;
	@%p15 bra 	$L__BB0_29;
	ld.global.u32 	%r656, [%rd7+200];
	xor.b32  	%r1090, %r1090, %r656;
	ld.global.u32 	%r657, [%rd7+204];
	xor.b32  	%r1089, %r1089, %r657;
	ld.global.u32 	%r658, [%rd7+208];
	xor.b32  	%r1088, %r1088, %r658;
	ld.global.u32 	%r659, [%rd7+212];
	xor.b32  	%r1087, %r1087, %r659;
	ld.global.u32 	%r660, [%rd7+216];
	xor.b32  	%r1086, %r1086, %r660;
$L__BB0_29:
	and.b32  	%r662, %r582, 2048;
	setp.eq.s32 	%p16, %r662, 0;
	@%p16 bra 	$L__BB0_31;
	ld.global.u32 	%r663, [%rd7+220];
	xor.b32  	%r1090, %r1090, %r663;
	ld.global.u32 	%r664, [%rd7+224];
	xor.b32  	%r1089, %r1089, %r664;
	ld.global.u32 	%r665, [%rd7+228];
	xor.b32  	%r1088, %r1088, %r665;
	ld.global.u32 	%r666, [%rd7+232];
	xor.b32  	%r1087, %r1087, %r666;
	ld.global.u32 	%r667, [%rd7+236];
	xor.b32  	%r1086, %r1086, %r667;
$L__BB0_31:
	and.b32  	%r669, %r582, 4096;
	setp.eq.s32 	%p17, %r669, 0;
	@%p17 bra 	$L__BB0_33;
	ld.global.u32 	%r670, [%rd7+240];
	xor.b32  	%r1090, %r1090, %r670;
	ld.global.u32 	%r671, [%rd7+244];
	xor.b32  	%r1089, %r1089, %r671;
	ld.global.u32 	%r672, [%rd7+248];
	xor.b32  	%r1088, %r1088, %r672;
	ld.global.u32 	%r673, [%rd7+252];
	xor.b32  	%r1087, %r1087, %r673;
	ld.global.u32 	%r674, [%rd7+256];
	xor.b32  	%r1086, %r1086, %r674;
$L__BB0_33:
	and.b32  	%r676, %r582, 8192;
	setp.eq.s32 	%p18, %r676, 0;
	@%p18 bra 	$L__BB0_35;
	ld.global.u32 	%r677, [%rd7+260];
	xor.b32  	%r1090, %r1090, %r677;
	ld.global.u32 	%r678, [%rd7+264];
	xor.b32  	%r1089, %r1089, %r678;
	ld.global.u32 	%r679, [%rd7+268];
	xor.b32  	%r1088, %r1088, %r679;
	ld.global.u32 	%r680, [%rd7+272];
	xor.b32  	%r1087, %r1087, %r680;
	ld.global.u32 	%r681, [%rd7+276];
	xor.b32  	%r1086, %r1086, %r681;
$L__BB0_35:
	and.b32  	%r683, %r582, 16384;
	setp.eq.s32 	%p19, %r683, 0;
	@%p19 bra 	$L__BB0_37;
	ld.global.u32 	%r684, [%rd7+280];
	xor.b32  	%r1090, %r1090, %r684;
	ld.global.u32 	%r685, [%rd7+284];
	xor.b32  	%r1089, %r1089, %r685;
	ld.global.u32 	%r686, [%rd7+288];
	xor.b32  	%r1088, %r1088, %r686;
	ld.global.u32 	%r687, [%rd7+292];
	xor.b32  	%r1087, %r1087, %r687;
	ld.global.u32 	%r688, [%rd7+296];
	xor.b32  	%r1086, %r1086, %r688;
$L__BB0_37:
	and.b32  	%r690, %r582, 32768;
	setp.eq.s32 	%p20, %r690, 0;
	@%p20 bra 	$L__BB0_39;
	ld.global.u32 	%r691, [%rd7+300];
	xor.b32  	%r1090, %r1090, %r691;
	ld.global.u32 	%r692, [%rd7+304];
	xor.b32  	%r1089, %r1089, %r692;
	ld.global.u32 	%r693, [%rd7+308];
	xor.b32  	%r1088, %r1088, %r693;
	ld.global.u32 	%r694, [%rd7+312];
	xor.b32  	%r1087, %r1087, %r694;
	ld.global.u32 	%r695, [%rd7+316];
	xor.b32  	%r1086, %r1086, %r695;
$L__BB0_39:
	add.s32 	%r1085, %r1085, 16;
	setp.ne.s32 	%p21, %r1085, 32;
	@%p21 bra 	$L__BB0_7;
	mad.lo.s32 	%r696, %r1079, -31, %r19;
	add.s32 	%r1079, %r696, 1;
	setp.ne.s32 	%p22, %r1079, 5;
	@%p22 bra 	$L__BB0_6;
	st.local.u32 	[%rd2+4], %r1090;
	st.local.v2.u32 	[%rd2+8], {%r1089, %r1088};
	st.local.v2.u32 	[%rd2+16], {%r1087, %r1086};
	setp.eq.s64 	%p23, %rd5, 1;
	@%p23 bra 	$L__BB0_116;
	mov.b32 	%r1086, 0;
	mov.u32 	%r1087, %r1086;
	mov.u32 	%r1088, %r1086;
	mov.u32 	%r1089, %r1086;
	mov.u32 	%r1090, %r1086;
	mov.u32 	%r1171, %r1086;
$L__BB0_43:
	mul.wide.u32 	%rd21, %r1171, 4;
	add.s64 	%rd22, %rd2, %rd21;
	ld.local.u32 	%r194, [%rd22+4];
	shl.b32 	%r195, %r1171, 5;
	mov.b32 	%r1177, 0;
$L__BB0_44:
	.pragma "nounroll";
	shr.u32 	%r699, %r194, %r1177;
	and.b32  	%r700, %r699, 1;
	setp.eq.b32 	%p24, %r700, 1;
	not.pred 	%p25, %p24;
	add.s32 	%r701, %r195, %r1177;
	mul.lo.s32 	%r702, %r701, 5;
	mul.wide.u32 	%rd23, %r702, 4;
	add.s64 	%rd8, %rd6, %rd23;
	@%p25 bra 	$L__BB0_46;
	ld.global.u32 	%r703, [%rd8];
	xor.b32  	%r1090, %r1090, %r703;
	ld.global.u32 	%r704, [%rd8+4];
	xor.b32  	%r1089, %r1089, %r704;
	ld.global.u32 	%r705, [%rd8+8];
	xor.b32  	%r1088, %r1088, %r705;
	ld.global.u32 	%r706, [%rd8+12];
	xor.b32  	%r1087, %r1087, %r706;
	ld.global.u32 	%r707, [%rd8+16];
	xor.b32  	%r1086, %r1086, %r707;
$L__BB0_46:
	and.b32  	%r709, %r699, 2;
	setp.eq.s32 	%p26, %r709, 0;
	@%p26 bra 	$L__BB0_48;
	ld.global.u32 	%r710, [%rd8+20];
	xor.b32  	%r1090, %r1090, %r710;
	ld.global.u32 	%r711, [%rd8+24];
	xor.b32  	%r1089, %r1089, %r711;
	ld.global.u32 	%r712, [%rd8+28];
	xor.b32  	%r1088, %r1088, %r712;
	ld.global.u32 	%r713, [%rd8+32];
	xor.b32  	%r1087, %r1087, %r713;
	ld.global.u32 	%r714, [%rd8+36];
	xor.b32  	%r1086, %r1086, %r714;
$L__BB0_48:
	and.b32  	%r716, %r699, 4;
	setp.eq.s32 	%p27, %r716, 0;
	@%p27 bra 	$L__BB0_50;
	ld.global.u32 	%r717, [%rd8+40];
	xor.b32  	%r1090, %r1090, %r717;
	ld.global.u32 	%r718, [%rd8+44];
	xor.b32  	%r1089, %r1089, %r718;
	ld.global.u32 	%r719, [%rd8+48];
	xor.b32  	%r1088, %r1088, %r719;
	ld.global.u32 	%r720, [%rd8+52];
	xor.b32  	%r1087, %r1087, %r720;
	ld.global.u32 	%r721, [%rd8+56];
	xor.b32  	%r1086, %r1086, %r721;
$L__BB0_50:
	and.b32  	%r723, %r699, 8;
	setp.eq.s32 	%p28, %r723, 0;
	@%p28 bra 	$L__BB0_52;
	ld.global.u32 	%r724, [%rd8+60];
	xor.b32  	%r1090, %r1090, %r724;
	ld.global.u32 	%r725, [%rd8+64];
	xor.b32  	%r1089, %r1089, %r725;
	ld.global.u32 	%r726, [%rd8+68];
	xor.b32  	%r1088, %r1088, %r726;
	ld.global.u32 	%r727, [%rd8+72];
	xor.b32  	%r1087, %r1087, %r727;
	ld.global.u32 	%r728, [%rd8+76];
	xor.b32  	%r1086, %r1086, %r728;
$L__BB0_52:
	and.b32  	%r730, %r699, 16;
	setp.eq.s32 	%p29, %r730, 0;
	@%p29 bra 	$L__BB0_54;
	ld.global.u32 	%r731, [%rd8+80];
	xor.b32  	%r1090, %r1090, %r731;
	ld.global.u32 	%r732, [%rd8+84];
	xor.b32  	%r1089, %r1089, %r732;
	ld.global.u32 	%r733, [%rd8+88];
	xor.b32  	%r1088, %r1088, %r733;
	ld.global.u32 	%r734, [%rd8+92];
	xor.b32  	%r1087, %r1087, %r734;
	ld.global.u32 	%r735, [%rd8+96];
	xor.b32  	%r1086, %r1086, %r735;
$L__BB0_54:
	and.b32  	%r737, %r699, 32;
	setp.eq.s32 	%p30, %r737, 0;
	@%p30 bra 	$L__BB0_56;
	ld.global.u32 	%r738, [%rd8+100];
	xor.b32  	%r1090, %r1090, %r738;
	ld.global.u32 	%r739, [%rd8+104];
	xor.b32  	%r1089, %r1089, %r739;
	ld.global.u32 	%r740, [%rd8+108];
	xor.b32  	%r1088, %r1088, %r740;
	ld.global.u32 	%r741, [%rd8+112];
	xor.b32  	%r1087, %r1087, %r741;
	ld.global.u32 	%r742, [%rd8+116];
	xor.b32  	%r1086, %r1086, %r742;
$L__BB0_56:
	and.b32  	%r744, %r699, 64;
	setp.eq.s32 	%p31, %r744, 0;
	@%p31 bra 	$L__BB0_58;
	ld.global.u32 	%r745, [%rd8+120];
	xor.b32  	%r1090, %r1090, %r745;
	ld.global.u32 	%r746, [%rd8+124];
	xor.b32  	%r1089, %r1089, %r746;
	ld.global.u32 	%r747, [%rd8+128];
	xor.b32  	%r1088, %r1088, %r747;
	ld.global.u32 	%r748, [%rd8+132];
	xor.b32  	%r1087, %r1087, %r748;
	ld.global.u32 	%r749, [%rd8+136];
	xor.b32  	%r1086, %r1086, %r749;
$L__BB0_58:
	and.b32  	%r751, %r699, 128;
	setp.eq.s32 	%p32, %r751, 0;
	@%p32 bra 	$L__BB0_60;
	ld.global.u32 	%r752, [%rd8+140];
	xor.b32  	%r1090, %r1090, %r752;
	ld.global.u32 	%r753, [%rd8+144];
	xor.b32  	%r1089, %r1089, %r753;
	ld.global.u32 	%r754, [%rd8+148];
	xor.b32  	%r1088, %r1088, %r754;
	ld.global.u32 	%r755, [%rd8+152];
	xor.b32  	%r1087, %r1087, %r755;
	ld.global.u32 	%r756, [%rd8+156];
	xor.b32  	%r1086, %r1086, %r756;
$L__BB0_60:
	and.b32  	%r758, %r699, 256;
	setp.eq.s32 	%p33, %r758, 0;
	@%p33 bra 	$L__BB0_62;
	ld.global.u32 	%r759, [%rd8+160];
	xor.b32  	%r1090, %r1090, %r759;
	ld.global.u32 	%r760, [%rd8+164];
	xor.b32  	%r1089, %r1089, %r760;
	ld.global.u32 	%r761, [%rd8+168];
	xor.b32  	%r1088, %r1088, %r761;
	ld.global.u32 	%r762, [%rd8+172];
	xor.b32  	%r1087, %r1087, %r762;
	ld.global.u32 	%r763, [%rd8+176];
	xor.b32  	%r1086, %r1086, %r763;
$L__BB0_62:
	and.b32  	%r765, %r699, 512;
	setp.eq.s32 	%p34, %r765, 0;
	@%p34 bra 	$L__BB0_64;
	ld.global.u32 	%r766, [%rd8+180];
	xor.b32  	%r1090, %r1090, %r766;
	ld.global.u32 	%r767, [%rd8+184];
	xor.b32  	%r1089, %r1089, %r767;
	ld.global.u32 	%r768, [%rd8+188];
	xor.b32  	%r1088, %r1088, %r768;
	ld.global.u32 	%r769, [%rd8+192];
	xor.b32  	%r1087, %r1087, %r769;
	ld.global.u32 	%r770, [%rd8+196];
	xor.b32  	%r1086, %r1086, %r770;
$L__BB0_64:
	and.b32  	%r772, %r699, 1024;
	setp.eq.s32 	%p35, %r772, 0;
	@%p35 bra 	$L__BB0_66;
	ld.global.u32 	%r773, [%rd8+200];
	xor.b32  	%r1090, %r1090, %r773;
	ld.global.u32 	%r774, [%rd8+204];
	xor.b32  	%r1089, %r1089, %r774;
	ld.global.u32 	%r775, [%rd8+208];
	xor.b32  	%r1088, %r1088, %r775;
	ld.global.u32 	%r776, [%rd8+212];
	xor.b32  	%r1087, %r1087, %r776;
	ld.global.u32 	%r777, [%rd8+216];
	xor.b32  	%r1086, %r1086, %r777;
$L__BB0_66:
	and.b32  	%r779, %r699, 2048;
	setp.eq.s32 	%p36, %r779, 0;
	@%p36 bra 	$L__BB0_68;
	ld.global.u32 	%r780, [%rd8+220];
	xor.b32  	%r1090, %r1090, %r780;
	ld.global.u32 	%r781, [%rd8+224];
	xor.b32  	%r1089, %r1089, %r781;
	ld.global.u32 	%r782, [%rd8+228];
	xor.b32  	%r1088, %r1088, %r782;
	ld.global.u32 	%r783, [%rd8+232];
	xor.b32  	%r1087, %r1087, %r783;
	ld.global.u32 	%r784, [%rd8+236];
	xor.b32  	%r1086, %r1086, %r784;
$L__BB0_68:
	and.b32  	%r786, %r699, 4096;
	setp.eq.s32 	%p37, %r786, 0;
	@%p37 bra 	$L__BB0_70;
	ld.global.u32 	%r787, [%rd8+240];
	xor.b32  	%r1090, %r1090, %r787;
	ld.global.u32 	%r788, [%rd8+244];
	xor.b32  	%r1089, %r1089, %r788;
	ld.global.u32 	%r789, [%rd8+248];
	xor.b32  	%r1088, %r1088, %r789;
	ld.global.u32 	%r790, [%rd8+252];
	xor.b32  	%r1087, %r1087, %r790;
	ld.global.u32 	%r791, [%rd8+256];
	xor.b32  	%r1086, %r1086, %r791;
$L__BB0_70:
	and.b32  	%r793, %r699, 8192;
	setp.eq.s32 	%p38, %r793, 0;
	@%p38 bra 	$L__BB0_72;
	ld.global.u32 	%r794, [%rd8+260];
	xor.b32  	%r1090, %r1090, %r794;
	ld.global.u32 	%r795, [%rd8+264];
	xor.b32  	%r1089, %r1089, %r795;
	ld.global.u32 	%r796, [%rd8+268];
	xor.b32  	%r1088, %r1088, %r796;
	ld.global.u32 	%r797, [%rd8+272];
	xor.b32  	%r1087, %r1087, %r797;
	ld.global.u32 	%r798, [%rd8+276];
	xor.b32  	%r1086, %r1086, %r798;
$L__BB0_72:
	and.b32  	%r800, %r699, 16384;
	setp.eq.s32 	%p39, %r800, 0;
	@%p39 bra 	$L__BB0_74;
	ld.global.u32 	%r801, [%rd8+280];
	xor.b32  	%r1090, %r1090, %r801;
	ld.global.u32 	%r802, [%rd8+284];
	xor.b32  	%r1089, %r1089, %r802;
	ld.global.u32 	%r803, [%rd8+288];
	xor.b32  	%r1088, %r1088, %r803;
	ld.global.u32 	%r804, [%rd8+292];
	xor.b32  	%r1087, %r1087, %r804;
	ld.global.u32 	%r805, [%rd8+296];
	xor.b32  	%r1086, %r1086, %r805;
$L__BB0_74:
	and.b32  	%r807, %r699, 32768;
	setp.eq.s32 	%p40, %r807, 0;
	@%p40 bra 	$L__BB0_76;
	ld.global.u32 	%r808, [%rd8+300];
	xor.b32  	%r1090, %r1090, %r808;
	ld.global.u32 	%r809, [%rd8+304];
	xor.b32  	%r1089, %r1089, %r809;
	ld.global.u32 	%r810, [%rd8+308];
	xor.b32  	%r1088, %r1088, %r810;
	ld.global.u32 	%r811, [%rd8+312];
	xor.b32  	%r1087, %r1087, %r811;
	ld.global.u32 	%r812, [%rd8+316];
	xor.b32  	%r1086, %r1086, %r812;
$L__BB0_76:
	add.s32 	%r1177, %r1177, 16;
	setp.ne.s32 	%p41, %r1177, 32;
	@%p41 bra 	$L__BB0_44;
	mad.lo.s32 	%r813, %r1171, -31, %r195;
	add.s32 	%r1171, %r813, 1;
	setp.ne.s32 	%p42, %r1171, 5;
	@%p42 bra 	$L__BB0_43;
	st.local.u32 	[%rd2+4], %r1090;
	st.local.v2.u32 	[%rd2+8], {%r1089, %r1088};
	st.local.v2.u32 	[%rd2+16], {%r1087, %r1086};
	setp.ne.s64 	%p43, %rd5, 3;
	@%p43 bra 	$L__BB0_116;
	mov.b32 	%r1086, 0;
	mov.u32 	%r1087, %r1086;
	mov.u32 	%r1088, %r1086;
	mov.u32 	%r1089, %r1086;
	mov.u32 	%r1090, %r1086;
	mov.u32 	%r1263, %r1086;
$L__BB0_80:
	mul.wide.u32 	%rd24, %r1263, 4;
	add.s64 	%rd25, %rd2, %rd24;
	ld.local.u32 	%r370, [%rd25+4];
	shl.b32 	%r371, %r1263, 5;
	mov.b32 	%r1269, 0;
$L__BB0_81:
	.pragma "nounroll";
	shr.u32 	%r816, %r370, %r1269;
	and.b32  	%r817, %r816, 1;
	setp.eq.b32 	%p44, %r817, 1;
	not.pred 	%p45, %p44;
	add.s32 	%r818, %r371, %r1269;
	mul.lo.s32 	%r819, %r818, 5;
	mul.wide.u32 	%rd26, %r819, 4;
	add.s64 	%rd9, %rd6, %rd26;
	@%p45 bra 	$L__BB0_83;
	ld.global.u32 	%r820, [%rd9];
	xor.b32  	%r1090, %r1090, %r820;
	ld.global.u32 	%r821, [%rd9+4];
	xor.b32  	%r1089, %r1089, %r821;
	ld.global.u32 	%r822, [%rd9+8];
	xor.b32  	%r1088, %r1088, %r822;
	ld.global.u32 	%r823, [%rd9+12];
	xor.b32  	%r1087, %r1087, %r823;
	ld.global.u32 	%r824, [%rd9+16];
	xor.b32  	%r1086, %r1086, %r824;
$L__BB0_83:
	and.b32  	%r826, %r816, 2;
	setp.eq.s32 	%p46, %r826, 0;
	@%p46 bra 	$L__BB0_85;
	ld.global.u32 	%r827, [%rd9+20];
	xor.b32  	%r1090, %r1090, %r827;
	ld.global.u32 	%r828, [%rd9+24];
	xor.b32  	%r1089, %r1089, %r828;
	ld.global.u32 	%r829, [%rd9+28];
	xor.b32  	%r1088, %r1088, %r829;
	ld.global.u32 	%r830, [%rd9+32];
	xor.b32  	%r1087, %r1087, %r830;
	ld.global.u32 	%r831, [%rd9+36];
	xor.b32  	%r1086, %r1086, %r831;
$L__BB0_85:
	and.b32  	%r833, %r816, 4;
	setp.eq.s32 	%p47, %r833, 0;
	@%p47 bra 	$L__BB0_87;
	ld.global.u32 	%r834, [%rd9+40];
	xor.b32  	%r1090, %r1090, %r834;
	ld.global.u32 	%r835, [%rd9+44];
	xor.b32  	%r1089, %r1089, %r835;
	ld.global.u32 	%r836, [%rd9+48];
	xor.b32  	%r1088, %r1088, %r836;
	ld.global.u32 	%r837, [%rd9+52];
	xor.b32  	%r1087, %r1087, %r837;
	ld.global.u32 	%r838, [%rd9+56];
	xor.b32  	%r1086, %r1086, %r838;
$L__BB0_87:
	and.b32  	%r840, %r816, 8;
	setp.eq.s32 	%p48, %r840, 0;
	@%p48 bra 	$L__BB0_89;
	ld.global.u32 	%r841, [%rd9+60];
	xor.b32  	%r1090, %r1090, %r841;
	ld.global.u32 	%r842, [%rd9+64];
	xor.b32  	%r1089, %r1089, %r842;
	ld.global.u32 	%r843, [%rd9+68];
	xor.b32  	%r1088, %r1088, %r843;
	ld.global.u32 	%r844, [%rd9+72];
	xor.b32  	%r1087, %r1087, %r844;
	ld.global.u32 	%r845, [%rd9+76];
	xor.b32  	%r1086, %r1086, %r845;
$L__BB0_89:
	and.b32  	%r847, %r816, 16;
	setp.eq.s32 	%p49, %r847, 0;
	@%p49 bra 	$L__BB0_91;
	ld.global.u32 	%r848, [%rd9+80];
	xor.b32  	%r1090, %r1090, %r848;
	ld.global.u32 	%r849, [%rd9+84];
	xor.b32  	%r1089, %r1089, %r849;
	ld.global.u32 	%r850, [%rd9+88];
	xor.b32  	%r1088, %r1088, %r850;
	ld.global.u32 	%r851, [%rd9+92];
	xor.b32  	%r1087, %r1087, %r851;
	ld.global.u32 	%r852, [%rd9+96];
	xor.b32  	%r1086, %r1086, %r852;
$L__BB0_91:
	and.b32  	%r854, %r816, 32;
	setp.eq.s32 	%p50, %r854, 0;
	@%p50 bra 	$L__BB0_93;
	ld.global.u32 	%r855, [%rd9+100];
	xor.b32  	%r1090, %r1090, %r855;
	ld.global.u32 	%r856, [%rd9+104];
	xor.b32  	%r1089, %r1089, %r856;
	ld.global.u32 	%r857, [%rd9+108];
	xor.b32  	%r1088, %r1088, %r857;
	ld.global.u32 	%r858, [%rd9+112];
	xor.b32  	%r1087, %r1087, %r858;
	ld.global.u32 	%r859, [%rd9+116];
	xor.b32  	%r1086, %r1086, %r859;
$L__BB0_93:
	and.b32  	%r861, %r816, 64;
	setp.eq.s32 	%p51, %r861, 0;
	@%p51 bra 	$L__BB0_95;
	ld.global.u32 	%r862, [%rd9+120];
	xor.b32  	%r1090, %r1090, %r862;
	ld.global.u32 	%r863, [%rd9+124];
	xor.b32  	%r1089, %r1089, %r863;
	ld.global.u32 	%r864, [%rd9+128];
	xor.b32  	%r1088, %r1088, %r864;
	ld.global.u32 	%r865, [%rd9+132];
	xor.b32  	%r1087, %r1087, %r865;
	ld.global.u32 	%r866, [%rd9+136];
	xor.b32  	%r1086, %r1086, %r866;
$L__BB0_95:
	and.b32  	%r868, %r816, 128;
	setp.eq.s32 	%p52, %r868, 0;
	@%p52 bra 	$L__BB0_97;
	ld.global.u32 	%r869, [%rd9+140];
	xor.b32  	%r1090, %r1090, %r869;
	ld.global.u32 	%r870, [%rd9+144];
	xor.b32  	%r1089, %r1089, %r870;
	ld.global.u32 	%r871, [%rd9+148];
	xor.b32  	%r1088, %r1088, %r871;
	ld.global.u32 	%r872, [%rd9+152];
	xor.b32  	%r1087, %r1087, %r872;
	ld.global.u32 	%r873, [%rd9+156];
	xor.b32  	%r1086, %r1086, %r873;
$L__BB0_97:
	and.b32  	%r875, %r816, 256;
	setp.eq.s32 	%p53, %r875, 0;
	@%p53 bra 	$L__BB0_99;
	ld.global.u32 	%r876, [%rd9+160];
	xor.b32  	%r1090, %r1090, %r876;
	ld.global.u32 	%r877, [%rd9+164];
	xor.b32  	%r1089, %r1089, %r877;
	ld.global.u32 	%r878, [%rd9+168];
	xor.b32  	%r1088, %r1088, %r878;
	ld.global.u32 	%r879, [%rd9+172];
	xor.b32  	%r1087, %r1087, %r879;
	ld.global.u32 	%r880, [%rd9+176];
	xor.b32  	%r1086, %r1086, %r880;
$L__BB0_99:
	and.b32  	%r882, %r816, 512;
	setp.eq.s32 	%p54, %r882, 0;
	@%p54 bra 	$L__BB0_101;
	ld.global.u32 	%r883, [%rd9+180];
	xor.b32  	%r1090, %r1090, %r883;
	ld.global.u32 	%r884, [%rd9+184];
	xor.b32  	%r1089, %r1089, %r884;
	ld.global.u32 	%r885, [%rd9+188];
	xor.b32  	%r1088, %r1088, %r885;
	ld.global.u32 	%r886, [%rd9+192];
	xor.b32  	%r1087, %r1087, %r886;
	ld.global.u32 	%r887, [%rd9+196];
	xor.b32  	%r1086, %r1086, %r887;
$L__BB0_101:
	and.b32  	%r889, %r816, 1024;
	setp.eq.s32 	%p55, %r889, 0;
	@%p55 bra 	$L__BB0_103;
	ld.global.u32 	%r890, [%rd9+200];
	xor.b32  	%r1090, %r1090, %r890;
	ld.global.u32 	%r891, [%rd9+204];
	xor.b32  	%r1089, %r1089, %r891;
	ld.global.u32 	%r892, [%rd9+208];
	xor.b32  	%r1088, %r1088, %r892;
	ld.global.u32 	%r893, [%rd9+212];
	xor.b32  	%r1087, %r1087, %r893;
	ld.global.u32 	%r894, [%rd9+216];
	xor.b32  	%r1086, %r1086, %r894;
$L__BB0_103:
	and.b32  	%r896, %r816, 2048;
	setp.eq.s32 	%p56, %r896, 0;
	@%p56 bra 	$L__BB0_105;
	ld.global.u32 	%r897, [%rd9+220];
	xor.b32  	%r1090, %r1090, %r897;
	ld.global.u32 	%r898, [%rd9+224];
	xor.b32  	%r1089, %r1089, %r898;
	ld.global.u32 	%r899, [%rd9+228];
	xor.b32  	%r1088, %r1088, %r899;
	ld.global.u32 	%r900, [%rd9+232];
	xor.b32  	%r1087, %r1087, %r900;
	ld.global.u32 	%r901, [%rd9+236];
	xor.b32  	%r1086, %r1086, %r901;
$L__BB0_105:
	and.b32  	%r903, %r816, 4096;
	setp.eq.s32 	%p57, %r903, 0;
	@%p57 bra 	$L__BB0_107;
	ld.global.u32 	%r904, [%rd9+240];
	xor.b32  	%r1090, %r1090, %r904;
	ld.global.u32 	%r905, [%rd9+244];
	xor.b32  	%r1089, %r1089, %r905;
	ld.global.u32 	%r906, [%rd9+248];
	xor.b32  	%r1088, %r1088, %r906;
	ld.global.u32 	%r907, [%rd9+252];
	xor.b32  	%r1087, %r1087, %r907;
	ld.global.u32 	%r908, [%rd9+256];
	xor.b32  	%r1086, %r1086, %r908;
$L__BB0_107:
	and.b32  	%r910, %r816, 8192;
	setp.eq.s32 	%p58, %r910, 0;
	@%p58 bra 	$L__BB0_109;
	ld.global.u32 	%r911, [%rd9+260];
	xor.b32  	%r1090, %r1090, %r911;
	ld.global.u32 	%r912, [%rd9+264];
	xor.b32  	%r1089, %r1089, %r912;
	ld.global.u32 	%r913, [%rd9+268];
	xor.b32  	%r1088, %r1088, %r913;
	ld.global.u32 	%r914, [%rd9+272];
	xor.b32  	%r1087, %r1087, %r914;
	ld.global.u32 	%r915, [%rd9+276];
	xor.b32  	%r1086, %r1086, %r915;
$L__BB0_109:
	and.b32  	%r917, %r816, 16384;
	setp.eq.s32 	%p59, %r917, 0;
	@%p59 bra 	$L__BB0_111;
	ld.global.u32 	%r918, [%rd9+280];
	xor.b32  	%r1090, %r1090, %r918;
	ld.global.u32 	%r919, [%rd9+284];
	xor.b32  	%r1089, %r1089, %r919;
	ld.global.u32 	%r920, [%rd9+288];
	xor.b32  	%r1088, %r1088, %r920;
	ld.global.u32 	%r921, [%rd9+292];
	xor.b32  	%r1087, %r1087, %r921;
	ld.global.u32 	%r922, [%rd9+296];
	xor.b32  	%r1086, %r1086, %r922;
$L__BB0_111:
	and.b32  	%r924, %r816, 32768;
	setp.eq.s32 	%p60, %r924, 0;
	@%p60 bra 	$L__BB0_113;
	ld.global.u32 	%r925, [%rd9+300];
	xor.b32  	%r1090, %r1090, %r925;
	ld.global.u32 	%r926, [%rd9+304];
	xor.b32  	%r1089, %r1089, %r926;
	ld.global.u32 	%r927, [%rd9+308];
	xor.b32  	%r1088, %r1088, %r927;
	ld.global.u32 	%r928, [%rd9+312];
	xor.b32  	%r1087, %r1087, %r928;
	ld.global.u32 	%r929, [%rd9+316];
	xor.b32  	%r1086, %r1086, %r929;
$L__BB0_113:
	add.s32 	%r1269, %r1269, 16;
	setp.ne.s32 	%p61, %r1269, 32;
	@%p61 bra 	$L__BB0_81;
	mad.lo.s32 	%r930, %r1263, -31, %r371;
	add.s32 	%r1263, %r930, 1;
	setp.ne.s32 	%p62, %r1263, 5;
	@%p62 bra 	$L__BB0_80;
	st.local.u32 	[%rd2+4], %r1090;
	st.local.v2.u32 	[%rd2+8], {%r1089, %r1088};
	st.local.v2.u32 	[%rd2+16], {%r1087, %r1086};
$L__BB0_116:
	shr.u64 	%rd29, %rd4, 2;
	add.s32 	%r1073, %r1073, 1;
	setp.gt.u64 	%p63, %rd4, 3;
	@%p63 bra 	$L__BB0_4;
$L__BB0_117:
	setp.eq.s32 	%p64, %r568, 0;
	mov.b64 	%rd30, 0;
	@%p64 bra 	$L__BB0_121;
	neg.s32 	%r1360, %r568;
	mov.b32 	%r1367, 0;
$L__BB0_119:
	shr.u32 	%r940, %r1090, 2;
	xor.b32  	%r941, %r940, %r1090;
	shl.b32 	%r942, %r1086, 4;
	shl.b32 	%r943, %r941, 1;
	xor.b32  	%r944, %r943, %r942;
	xor.b32  	%r945, %r944, %r941;
	xor.b32  	%r946, %r945, %r1086;
	add.s32 	%r947, %r1361, %r946;
	add.s32 	%r948, %r947, 362437;
	shl.b32 	%r949, %r948, 16;
	and.b32  	%r950, %r949, 196608;
	shl.b32 	%r951, %r948, 6;
	and.b32  	%r952, %r951, 768;
	shr.u32 	%r953, %r948, 4;
	or.b32  	%r954, %r950, %r952;
	and.b32  	%r955, %r953, 3;
	or.b32  	%r956, %r954, %r955;
	shl.b32 	%r957, %r956, 8;
	shr.u32 	%r958, %r948, 6;
	and.b32  	%r959, %r958, 3;
	or.b32  	%r960, %r957, %r959;
	add.s32 	%r961, %r960, 16843009;
	shr.u32 	%r962, %r948, 10;
	and.b32  	%r963, %r948, 768;
	and.b32  	%r964, %r962, 3;
	or.b32  	%r965, %r963, %r964;
	shl.b32 	%r966, %r965, 16;
	and.b32  	%r967, %r953, 768;
	shr.u32 	%r968, %r948, 14;
	or.b32  	%r969, %r966, %r967;
	and.b32  	%r970, %r968, 3;
	or.b32  	%r971, %r969, %r970;
	add.s32 	%r972, %r971, 16843009;
	xor.b32  	%r973, %r972, %r961;
	and.b32  	%r974, %r973, 8388608;
	add.s32 	%r975, %r972, %r961;
	xor.b32  	%r933, %r975, %r974;
	shr.u32 	%r976, %r1089, 2;
	xor.b32  	%r977, %r976, %r1089;
	shl.b32 	%r978, %r946, 4;
	shl.b32 	%r979, %r977, 1;
	xor.b32  	%r980, %r979, %r978;
	xor.b32  	%r981, %r980, %r977;
	xor.b32  	%r982, %r981, %r946;
	xor.b32  	%r983, %r1361, 2;
	add.s32 	%r984, %r982, %r983;
	and.b32  	%r985, %r984, 3;
	add.s32 	%r935, %r985, 1;
	mov.b32 	%r938, 16843009;
	// begin inline asm
	dp4a.u32.u32 %r932, %r933, %r938, %r935;
	// end inline asm
	shr.u32 	%r986, %r1088, 2;
	xor.b32  	%r987, %r986, %r1088;
	shl.b32 	%r988, %r982, 4;
	shl.b32 	%r989, %r987, 1;
	xor.b32  	%r990, %r989, %r988;
	xor.b32  	%r991, %r990, %r987;
	xor.b32  	%r992, %r991, %r982;
	add.s32 	%r993, %r1361, %r992;
	add.s32 	%r994, %r993, 1087311;
	mul.hi.u32 	%r995, %r994, -1431655765;
	shr.u32 	%r996, %r995, 2;
	mul.lo.s32 	%r997, %r996, 6;
	sub.s32 	%r998, %r994, %r997;
	shl.b32 	%r999, %r998, 24;
	shr.u32 	%r1000, %r1087, 2;
	xor.b32  	%r1001, %r1000, %r1087;
	shl.b32 	%r1002, %r992, 4;
	shl.b32 	%r1003, %r1001, 1;
	xor.b32  	%r1004, %r1003, %r1002;
	xor.b32  	%r1005, %r1004, %r1001;
	xor.b32  	%r1090, %r1005, %r992;
	add.s32 	%r1006, %r1361, %r1090;
	add.s32 	%r1007, %r1006, 1449748;
	mul.hi.u32 	%r1008, %r1007, -1431655765;
	shr.u32 	%r1009, %r1008, 2;
	mul.lo.s32 	%r1010, %r1009, 6;
	sub.s32 	%r1011, %r1007, %r1010;
	shl.b32 	%r1012, %r1011, 16;
	shr.u32 	%r1013, %r1086, 2;
	xor.b32  	%r1014, %r1013, %r1086;
	shl.b32 	%r1015, %r1090, 4;
	shl.b32 	%r1016, %r1014, 1;
	xor.b32  	%r1017, %r1016, %r1015;
	xor.b32  	%r1018, %r1017, %r1014;
	xor.b32  	%r1089, %r1018, %r1090;
	add.s32 	%r1019, %r1361, %r1089;
	add.s32 	%r1020, %r1019, 1812185;
	mul.hi.u32 	%r1021, %r1020, -1431655765;
	shr.u32 	%r1022, %r1021, 2;
	mul.lo.s32 	%r1023, %r1022, 6;
	sub.s32 	%r1024, %r1020, %r1023;
	shl.b32 	%r1025, %r1024, 8;
	or.b32  	%r1026, %r999, %r1012;
	or.b32  	%r1027, %r1026, %r1025;
	shr.u32 	%r1028, %r946, 2;
	xor.b32  	%r1029, %r1028, %r946;
	shl.b32 	%r1030, %r1089, 4;
	shl.b32 	%r1031, %r1029, 1;
	xor.b32  	%r1032, %r1031, %r1030;
	xor.b32  	%r1033, %r1032, %r1029;
	xor.b32  	%r1088, %r1033, %r1089;
	add.s32 	%r1034, %r1361, %r1088;
	add.s32 	%r1035, %r1034, 2174622;
	mul.hi.u32 	%r1036, %r1035, -1431655765;
	shr.u32 	%r1037, %r1036, 2;
	mul.lo.s32 	%r1038, %r1037, 6;
	sub.s32 	%r1039, %r1035, %r1038;
	add.s32 	%r1040, %r1027, %r1039;
	add.s32 	%r563, %r1361, 2899496;
	shr.u32 	%r1041, %r982, 2;
	xor.b32  	%r1042, %r1041, %r982;
	shl.b32 	%r1043, %r1088, 4;
	shl.b32 	%r1044, %r1042, 1;
	xor.b32  	%r1045, %r1044, %r1043;
	xor.b32  	%r1046, %r1045, %r1042;
	xor.b32  	%r1087, %r1046, %r1088;
	add.s32 	%r1047, %r1361, %r1087;
	add.s32 	%r1048, %r1047, 2537059;
	mul.hi.u32 	%r1049, %r1048, -1431655765;
	shr.u32 	%r1050, %r1049, 2;
	mul.lo.s32 	%r1051, %r1050, 6;
	sub.s32 	%r1052, %r1048, %r1051;
	shl.b32 	%r1053, %r1052, 8;
	shr.u32 	%r1054, %r992, 2;
	xor.b32  	%r1055, %r1054, %r992;
	shl.b32 	%r1056, %r1087, 4;
	shl.b32 	%r1057, %r1055, 1;
	xor.b32  	%r1058, %r1057, %r1056;
	xor.b32  	%r1059, %r1058, %r1055;
	xor.b32  	%r1086, %r1059, %r1087;
	add.s32 	%r1060, %r1086, %r563;
	mul.hi.u32 	%r1061, %r1060, -1431655765;
	shr.u32 	%r1062, %r1061, 2;
	mul.lo.s32 	%r1063, %r1062, 6;
	sub.s32 	%r1064, %r1060, %r1063;
	add.s32 	%r1065, %r1053, %r1064;
	add.s32 	%r1066, %r1040, %r1065;
	add.s32 	%r937, %r1066, 16843266;
	mov.b32 	%r939, 0;
	// begin inline asm
	dp4a.u32.u32 %r936, %r937, %r938, %r939;
	// end inline asm
	setp.gt.u32 	%p65, %r932, %r936;
	selp.u32 	%r1067, 1, 0, %p65;
	add.s32 	%r1367, %r1367, %r1067;
	add.s32 	%r1360, %r1360, 1;
	setp.ne.s32 	%p66, %r1360, 0;
	mov.u32 	%r1361, %r563;
	@%p66 bra 	$L__BB0_119;
	cvt.u64.u32 	%rd30, %r1367;
$L__BB0_121:
	atom.global.add.u64 	%rd28, [%rd1], %rd30;
	ret;

}


// ===== COMPILED SASS (sm_100) =====

	.target	sm_100

	.elftype	@"ET_EXEC"


//--------------------- .note.nv.tkinfo           --------------------------
	.section	.note.nv.tkinfo,"",@"SHT_NOTE"
	.sectionflags	@"SHF_NOTE_NV_TKINFO"
	.tkinfo
        /*0018*/ 	.word	0x00000002
        /*0030*/ 	.string	""
        /*0030*/ 	.string	"ptxas"
        /*0030*/ 	.string	"Cuda compilation tools, release 13.0, V13.0.88"
        /*0030*/ 	.string	"Build cuda_13.0.r13.0/compiler.36424714_0"
        /*0030*/ 	.string	"-arch sm_100 -m 64 "



//--------------------- .note.nv.cuinfo           --------------------------
	.section	.note.nv.cuinfo,"",@"SHT_NOTE"
	.sectionflags	@"SHF_NOTE_NV_CUINFO"
        /*0018*/ 	.short	0x0002
        /*001a*/ 	.short	0x0064
        /*001c*/ 	.short	0x0082
	.zero		2


//--------------------- .nv.info                  --------------------------
	.section	.nv.info,"",@"SHT_CUDA_INFO"
	.align	4


	//----- nvinfo : EIATTR_REGCOUNT
	.align		4
        /*0000*/ 	.byte	0x04, 0x2f
        /*0002*/ 	.short	(.L_10 - .L_9)
	.align		4
.L_9:
        /*0004*/ 	.word	index@(_Z4gamejjPy)
        /*0008*/ 	.word	0x0000001f


	//----- nvinfo : EIATTR_FRAME_SIZE
	.align		4
.L_10:
        /*000c*/ 	.byte	0x04, 0x11
        /*000e*/ 	.short	(.L_12 - .L_11)
	.align		4
.L_11:
        /*0010*/ 	.word	index@(_Z4gamejjPy)
        /*0014*/ 	.word	0x00000030


	//----- nvinfo : EIATTR_MIN_STACK_SIZE
	.align		4
.L_12:
        /*0018*/ 	.byte	0x04, 0x12
        /*001a*/ 	.short	(.L_14 - .L_13)
	.align		4
.L_13:
        /*001c*/ 	.word	index@(_Z4gamejjPy)
        /*0020*/ 	.word	0x00000030
.L_14:


//--------------------- .nv.compat                --------------------------
	.section	.nv.compat,"",@"SHT_CUDA_COMPAT_INFO"
	.align	4
        /*0000*/ 	.byte	0x02, 0x09, 0x00, 0x00, 0x02, 0x02, 0x01, 0x00, 0x02, 0x05, 0x05, 0x00, 0x03, 0x07, 0x01, 0x01
        /*0010*/ 	.byte	0x02, 0x03, 0x00, 0x00, 0x02, 0x06, 0x01, 0x00, 0x04, 0x0b, 0x08, 0x00, 0x09, 0x00, 0x00, 0x00
        /*0020*/ 	.byte	0x00, 0x00, 0x00, 0x00


//--------------------- .nv.info._Z4gamejjPy      --------------------------
	.section	.nv.info._Z4gamejjPy,"",@"SHT_CUDA_INFO"
	.sectionflags	@""
	.align	4


	//----- nvinfo : EIATTR_CUDA_API_VERSION
	.align		4
        /*0000*/ 	.byte	0x04, 0x37
        /*0002*/ 	.short	(.L_16 - .L_15)
.L_15:
        /*0004*/ 	.word	0x00000082


	//----- nvinfo : EIATTR_KPARAM_INFO
	.align		4
.L_16:
        /*0008*/ 	.byte	0x04, 0x17
        /*000a*/ 	.short	(.L_18 - .L_17)
.L_17:
        /*000c*/ 	.word	0x00000000
        /*0010*/ 	.short	0x0002
        /*0012*/ 	.short	0x0008
        /*0014*/ 	.byte	0x00, 0xf5, 0x21, 0x00


	//----- nvinfo : EIATTR_KPARAM_INFO
	.align		4
.L_18:
        /*0018*/ 	.byte	0x04, 0x17
        /*001a*/ 	.short	(.L_20 - .L_19)
.L_19:
        /*001c*/ 	.word	0x00000000
        /*0020*/ 	.short	0x0001
        /*0022*/ 	.short	0x0004
        /*0024*/ 	.byte	0x00, 0xf0, 0x11, 0x00


	//----- nvinfo : EIATTR_KPARAM_INFO
	.align		4
.L_20:
        /*0028*/ 	.byte	0x04, 0x17
        /*002a*/ 	.short	(.L_22 - .L_21)
.L_21:
        /*002c*/ 	.word	0x00000000
        /*0030*/ 	.short	0x0000
        /*0032*/ 	.short	0x0000
        /*0034*/ 	.byte	0x00, 0xf0, 0x11, 0x00


	//----- nvinfo : EIATTR_SPARSE_MMA_MASK
	.align		4
.L_22:
        /*0038*/ 	.byte	0x03, 0x50
        /*003a*/ 	.short	0x0000


	//----- nvinfo : EIATTR_MAXREG_COUNT
	.align		4
        /*003c*/ 	.byte	0x03, 0x1b
        /*003e*/ 	.short	0x00ff


	//----- nvinfo : EIATTR_MERCURY_ISA_VERSION
	.align		4
        /*0040*/ 	.byte	0x03, 0x5f
        /*0042*/ 	.short	0x0101


	//----- nvinfo : EIATTR_VRC_CTA_INIT_COUNT
	.align		4
        /*0044*/ 	.byte	0x02, 0x4a
	.zero		1
	.zero		1


	//----- nvinfo : EIATTR_EXIT_INSTR_OFFSETS
	.align		4
        /*0048*/ 	.byte	0x04, 0x1c
        /*004a*/ 	.short	(.L_24 - .L_23)


	//   ....[0]....
.L_23:
        /*004c*/ 	.word	0x00002ee0


	//----- nvinfo : EIATTR_CRS_STACK_SIZE
	.align		4
.L_24:
        /*0050*/ 	.byte	0x04, 0x1e
        /*0052*/ 	.short	(.L_26 - .L_25)
.L_25:
        /*0054*/ 	.word	0x00000000


	//----- nvinfo : EIATTR_CBANK_PARAM_SIZE
	.align		4
.L_26:
        /*0058*/ 	.byte	0x03, 0x19
        /*005a*/ 	.short	0x0010


	//----- nvinfo : EIATTR_PARAM_CBANK
	.align		4
        /*005c*/ 	.byte	0x04, 0x0a
        /*005e*/ 	.short	(.L_28 - .L_27)
	.align		4
.L_27:
        /*0060*/ 	.word	index@(.nv.constant0._Z4gamejjPy)
        /*0064*/ 	.short	0x0380
        /*0066*/ 	.short	0x0010


	//----- nvinfo : EIATTR_SW_WAR
	.align		4
.L_28:
        /*0068*/ 	.byte	0x04, 0x36
        /*006a*/ 	.short	(.L_30 - .L_29)
.L_29:
        /*006c*/ 	.word	0x00000008
.L_30:


//--------------------- .nv.callgraph             --------------------------
	.section	.nv.callgraph,"",@"SHT_CUDA_CALLGRAPH"
	.align	4
	.sectionentsize	8
	.align		4
        /*0000*/ 	.word	0x00000000
	.align		4
        /*0004*/ 	.word	0xffffffff
	.align		4
        /*0008*/ 	.word	0x00000000
	.align		4
        /*000c*/ 	.word	0xfffffffe
	.align		4
        /*0010*/ 	.word	0x00000000
	.align		4
        /*0014*/ 	.word	0xfffffffd
	.align		4
        /*0018*/ 	.word	0x00000000
	.align		4
        /*001c*/ 	.word	0xfffffffc


//--------------------- .nv.constant4             --------------------------
	.section	.nv.constant4,"a",@progbits
	.align	8
	.align		8
.nv.constant4:
        /*0000*/ 	.dword	precalc_xorwow_matrix
	.align		8
        /*0008*/ 	.dword	precalc_xorwow_offset_matrix
	.align		8
        /*0010*/ 	.dword	mrg32k3aM1
	.align		8
        /*0018*/ 	.dword	mrg32k3aM2
	.align		8
        /*0020*/ 	.dword	mrg32k3aM1SubSeq
	.align		8
        /*0028*/ 	.dword	mrg32k3aM2SubSeq
	.align		8
        /*0030*/ 	.dword	mrg32k3aM1Seq
	.align		8
        /*0038*/ 	.dword	mrg32k3aM2Seq


//--------------------- .nv.constant3             --------------------------
	.section	.nv.constant3,"a",@progbits
	.align	8
.nv.constant3:
	.type		__cr_lgamma_table,@object
	.size		__cr_lgamma_table,(.L_8 - __cr_lgamma_table)
__cr_lgamma_table:
        /*0000*/ 	.byte	0x00, 0x00, 0x00, 0x00, 0x00, 0x00, 0x00, 0x00, 0x00, 0x00, 0x00, 0x00, 0x00, 0x00, 0x00, 0x00
        /*0010*/ 	.byte	0xef, 0x39, 0xfa, 0xfe, 0x42, 0x2e, 0xe6, 0x3f, 0x02, 0x20, 0x2a, 0xfa, 0x0b, 0xab, 0xfc, 0x3f
        /*0020*/ 	.byte	0xf9, 0x2c, 0x92, 0x7c, 0xa7, 0x6c, 0x09, 0x40, 0xc9, 0x79, 0x44, 0x3c, 0x64, 0x26, 0x13, 0x40
        /*0030*/ 	.byte	0xca, 0x01, 0xcf, 0x3a, 0x27, 0x51, 0x1a, 0x40, 0x30, 0xcc, 0x2d, 0xf3, 0xe1, 0x0c, 0x21, 0x40
        /*0040*/ 	.byte	0x0d, 0xb7, 0xfc, 0x82, 0x8e, 0x35, 0x25, 0x40
.L_8:


//--------------------- .text._Z4gamejjPy         --------------------------
	.section	.text._Z4gamejjPy,"ax",@progbits
	.align	128
        .global         _Z4gamejjPy
        .type           _Z4gamejjPy,@function
        .size           _Z4gamejjPy,(.L_x_14 - _Z4gamejjPy)
        .other          _Z4gamejjPy,@"STO_CUDA_ENTRY STV_DEFAULT"
_Z4gamejjPy:
.text._Z4gamejjPy:
[----:B------:R-:W0:Y:S01]  /*0000*/  LDC R1, c[0x0][0x37c] ;  /* 0x0000df00ff017b82 */ /* 0x000e220000000800 */
[----:B------:R-:W1:Y:S01]  /*0010*/  S2R R0, SR_CTAID.X ;  /* 0x0000000000007919 */ /* 0x000e620000002500 */
[----:B------:R-:W1:Y:S06]  /*0020*/  LDCU UR4, c[0x0][0x360] ;  /* 0x00006c00ff0477ac */ /* 0x000e6c0008000800 */
[----:B------:R-:W2:Y:S01]  /*0030*/  LDC R2, c[0x0][0x384] ;  /* 0x0000e100ff027b82 */ /* 0x000ea20000000800 */
[----:B0-----:R-:W-:Y:S01]  /*0040*/  VIADD R1, R1, 0xffffffd0 ;  /* 0xffffffd001017836 */ /* 0x001fe20000000000 */
[----:B------:R-:W1:Y:S01]  /*0050*/  S2R R3, SR_TID.X ;  /* 0x0000000000037919 */ /* 0x000e620000002100 */
[----:B------:R-:W0:Y:S01]  /*0060*/  LDCU.64 UR6, c[0x0][0x358] ;  /* 0x00006b00ff0677ac */ /* 0x000e220008000a00 */
[----:B------:R-:W-:Y:S01]  /*0070*/  IMAD.MOV.U32 R11, RZ, RZ, -0x75bd8fc ;  /* 0xf8a42704ff0b7424 */ /* 0x000fe200078e00ff */
[----:B------:R-:W-:Y:S01]  /*0080*/  BSSY.RECONVERGENT B0, `(.L_x_0) ;  /* 0x0000269000007945 */ /* 0x000fe20003800200 */
[----:B------:R-:W-:-:S02]  /*0090*/  IMAD.MOV.U32 R8, RZ, RZ, -0x23270784 ;  /* 0xdcd8f87cff087424 */ /* 0x000fc400078e00ff */
[----:B------:R-:W-:Y:S02]  /*00a0*/  IMAD.MOV.U32 R7, RZ, RZ, -0x75bd8fc ;  /* 0xf8a42704ff077424 */ /* 0x000fe400078e00ff */
[----:B------:R-:W-:Y:S01]  /*00b0*/  IMAD.MOV.U32 R4, RZ, RZ, -0x23270784 ;  /* 0xdcd8f87cff047424 */ /* 0x000fe200078e00ff */
[----:B--2---:R-:W-:Y:S01]  /*00c0*/  LOP3.LUT R2, R2, 0xaad26b49, RZ, 0x3c, !PT ;  /* 0xaad26b4902027812 */ /* 0x004fe200078e3cff */
[----:B-1----:R-:W-:-:S04]  /*00d0*/  IMAD R0, R0, UR4, R3 ;  /* 0x0000000400007c24 */ /* 0x002fc8000f8e0203 */
[----:B------:R-:W-:Y:S01]  /*00e0*/  IMAD R3, R2, 0x4182bed5, RZ ;  /* 0x4182bed502037824 */ /* 0x000fe200078e02ff */
[----:B------:R-:W-:-:S03]  /*00f0*/  ISETP.NE.AND P0, PT, R0, RZ, PT ;  /* 0x000000ff0000720c */ /* 0x000fc60003f05270 */
[C---:B------:R-:W-:Y:S01]  /*0100*/  VIADD R5, R3.reuse, 0x583f19 ;  /* 0x00583f1903057836 */ /* 0x040fe20000000000 */
[C---:B------:R-:W-:Y:S01]  /*0110*/  LOP3.LUT R6, R3.reuse, 0x159a55e5, RZ, 0x3c, !PT ;  /* 0x159a55e503067812 */ /* 0x040fe200078e3cff */
[C---:B------:R-:W-:Y:S02]  /*0120*/  VIADD R2, R3.reuse, 0xd9f6dc18 ;  /* 0xd9f6dc1803027836 */ /* 0x040fe40000000000 */
[----:B------:R-:W-:Y:S02]  /*0130*/  IMAD.MOV.U32 R9, RZ, RZ, R5 ;  /* 0x000000ffff097224 */ /* 0x000fe400078e0005 */
[----:B------:R-:W-:Y:S02]  /*0140*/  IMAD.MOV.U32 R10, RZ, RZ, R6 ;  /* 0x000000ffff0a7224 */ /* 0x000fe400078e0006 */
[----:B------:R-:W-:Y:S01]  /*0150*/  VIADD R3, R3, 0x75bcd15 ;  /* 0x075bcd1503037836 */ /* 0x000fe20000000000 */
[----:B------:R1:W-:Y:S01]  /*0160*/  STL.64 [R1+0x10], R8 ;  /* 0x0000100801007387 */ /* 0x0003e20000100a00 */
[----:B------:R-:W0:Y:S03]  /*0170*/  @!P0 LDC.64 R12, c[0x0][0x388] ;  /* 0x0000e200ff0c8b82 */ /* 0x000e260000000a00 */
[----:B------:R1:W-:Y:S04]  /*0180*/  STL.64 [R1+0x8], R10 ;  /* 0x0000080a01007387 */ /* 0x0003e80000100a00 */
[----:B------:R1:W-:Y:S04]  /*0190*/  STL.64 [R1], R2 ;  /* 0x0000000201007387 */ /* 0x0003e80000100a00 */
[----:B0-----:R1:W-:Y:S01]  /*01a0*/  @!P0 STG.E.64 desc[UR6][R12.64], RZ ;  /* 0x000000ff0c008986 */ /* 0x0013e2000c101b06 */
[----:B------:R-:W-:-:S13]  /*01b0*/  ISETP.NE.AND P0, PT, R0, RZ, PT ;  /* 0x000000ff0000720c */ /* 0x000fda0003f05270 */
[----:B-1----:R-:W-:Y:S05]  /*01c0*/  @!P0 BRA `(.L_x_1) ;  /* 0x0000002400508947 */ /* 0x002fea0003800000 */
[--C-:B------:R-:W-:Y:S01]  /*01d0*/  SHF.R.S32.HI R14, RZ, 0x1f, R0.reuse ;  /* 0x0000001fff0e7819 */ /* 0x100fe20000011400 */
[----:B------:R-:W-:Y:S02]  /*01e0*/  IMAD.MOV.U32 R13, RZ, RZ, R0 ;  /* 0x000000ffff0d7224 */ /* 0x000fe400078e0000 */
[----:B------:R-:W-:Y:S02]  /*01f0*/  IMAD.MOV.U32 R12, RZ, RZ, RZ ;  /* 0x000000ffff0c7224 */ /* 0x000fe400078e00ff */
[----:B------:R-:W-:Y:S02]  /*0200*/  IMAD.MOV.U32 R7, RZ, RZ, -0x75bd8fc ;  /* 0xf8a42704ff077424 */ /* 0x000fe400078e00ff */
[----:B------:R-:W-:-:S07]  /*0210*/  IMAD.MOV.U32 R4, RZ, RZ, -0x23270784 ;  /* 0xdcd8f87cff047424 */ /* 0x000fce00078e00ff */
.L_x_10:
[----:B------:R-:W-:Y:S01]  /*0220*/  LOP3.LUT R0, R13, 0x3, RZ, 0xc0, !PT ;  /* 0x000000030d007812 */ /* 0x000fe200078ec0ff */
[----:B------:R-:W-:Y:S03]  /*0230*/  BSSY.RECONVERGENT B1, `(.L_x_2) ;  /* 0x0000247000017945 */ /* 0x000fe60003800200 */
[----:B------:R-:W-:-:S04]  /*0240*/  ISETP.NE.U32.AND P0, PT, R0, RZ, PT ;  /* 0x000000ff0000720c */ /* 0x000fc80003f05070 */
[----:B------:R-:W-:-:S13]  /*0250*/  ISETP.NE.AND.EX P0, PT, RZ, RZ, PT, P0 ;  /* 0x000000ffff00720c */ /* 0x000fda0003f05300 */
[----:B0-----:R-:W-:Y:S05]  /*0260*/  @!P0 BRA `(.L_x_3) ;  /* 0x00000024000c8947 */ /* 0x001fea0003800000 */
[----:B------:R-:W0:Y:S01]  /*0270*/  LDC.64 R8, c[0x4][RZ] ;  /* 0x01000000ff087b82 */ /* 0x000e220000000a00 */
[----:B------:R-:W-:Y:S01]  /*0280*/  IMAD.MOV.U32 R0, RZ, RZ, RZ ;  /* 0x000000ffff007224 */ /* 0x000fe200078e00ff */
[----:B------:R-:W-:Y:S02]  /*0290*/  CS2R R4, SRZ ;  /* 0x0000000000047805 */ /* 0x000fe4000001ff00 */
[----:B------:R-:W-:Y:S01]  /*02a0*/  CS2R R6, SRZ ;  /* 0x0000000000067805 */ /* 0x000fe2000001ff00 */
[----:B------:R-:W-:Y:S02]  /*02b0*/  IMAD.MOV.U32 R3, RZ, RZ, RZ ;  /* 0x000000ffff037224 */ /* 0x000fe400078e00ff */
[----:B0-----:R-:W-:-:S07]  /*02c0*/  IMAD.WIDE.U32 R8, R12, 0xc80, R8 ;  /* 0x00000c800c087825 */ /* 0x001fce00078e0008 */
.L_x_5:
[----:B------:R-:W-:-:S06]  /*02d0*/  IMAD R15, R0, 0x4, R1 ;  /* 0x00000004000f7824 */ /* 0x000fcc00078e0201 */
[----:B------:R-:W5:Y:S01]  /*02e0*/  LDL R15, [R15+0x4] ;  /* 0x000004000f0f7983 */ /* 0x000f620000100800 */
[----:B------:R-:W-:-:S05]  /*02f0*/  UMOV UR4, URZ ;  /* 0x000000ff00047c82 */ /* 0x000fca0008000000 */
.L_x_4:
[----:B-----5:R-:W-:Y:S01]  /*0300*/  SHF.R.U32.HI R22, RZ, UR4, R15 ;  /* 0x00000004ff167c19 */ /* 0x020fe2000801160f */
[----:B------:R-:W-:-:S03]  /*0310*/  IMAD.SHL.U32 R10, R0, 0x20, RZ ;  /* 0x00000020000a7824 */ /* 0x000fc600078e00ff */
[----:B------:R-:W-:Y:S01]  /*0320*/  LOP3.LUT R11, R22, 0x1, RZ, 0xc0, !PT ;  /* 0x00000001160b7812 */ /* 0x000fe200078ec0ff */
[----:B------:R-:W-:-:S03]  /*0330*/  VIADD R10, R10, UR4 ;  /* 0x000000040a0a7c36 */ /* 0x000fc60008000000 */
[----:B------:R-:W-:Y:S01]  /*0340*/  ISETP.NE.U32.AND P0, PT, R11, 0x1, PT ;  /* 0x000000010b00780c */ /* 0x000fe20003f05070 */
[----:B------:R-:W-:-:S03]  /*0350*/  IMAD R11, R10, 0x5, RZ ;  /* 0x000000050a0b7824 */ /* 0x000fc600078e02ff */
[----:B------:R-:W-:Y:S01]  /*0360*/  R2P PR, R22, 0x7e ;  /* 0x0000007e16007804 */ /* 0x000fe20000000000 */
[----:B------:R-:W-:-:S08]  /*0370*/  IMAD.WIDE.U32 R10, R11, 0x4, R8 ;  /* 0x000000040b0a7825 */ /* 0x000fd000078e0008 */
[----:B------:R-:W2:Y:S04]  /*0380*/  @!P0 LDG.E R16, desc[UR6][R10.64+0x10] ;  /* 0x000010060a108981 */ /* 0x000ea8000c1e1900 */
[----:B------:R-:W3:Y:S04]  /*0390*/  @P1 LDG.E R18, desc[UR6][R10.64+0x24] ;  /* 0x000024060a121981 */ /* 0x000ee8000c1e1900 */
[----:B------:R-:W4:Y:S04]  /*03a0*/  @P2 LDG.E R20, desc[UR6][R10.64+0x38] ;  /* 0x000038060a142981 */ /* 0x000f28000c1e1900 */
[----:B------:R-:W4:Y:S04]  /*03b0*/  @P3 LDG.E R24, desc[UR6][R10.64+0x4c] ;  /* 0x00004c060a183981 */ /* 0x000f28000c1e1900 */
[----:B------:R-:W4:Y:S04]  /*03c0*/  @P4 LDG.E R26, desc[UR6][R10.64+0x60] ;  /* 0x000060060a1a4981 */ /* 0x000f28000c1e1900 */
[----:B------:R-:W4:Y:S04]  /*03d0*/  @!P0 LDG.E R17, desc[UR6][R10.64+0x4] ;  /* 0x000004060a118981 */ /* 0x000f28000c1e1900 */
[----:B------:R-:W4:Y:S04]  /*03e0*/  @!P0 LDG.E R19, desc[UR6][R10.64+0xc] ;  /* 0x00000c060a138981 */ /* 0x000f28000c1e1900 */
[----:B------:R-:W4:Y:S04]  /*03f0*/  @P1 LDG.E R21, desc[UR6][R10.64+0x18] ;  /* 0x000018060a151981 */ /* 0x000f28000c1e1900 */
[----:B------:R-:W4:Y:S04]  /*0400*/  @P3 LDG.E R23, desc[UR6][R10.64+0x40] ;  /* 0x000040060a173981 */ /* 0x000f28000c1e1900 */
[----:B------:R-:W4:Y:S04]  /*0410*/  @P5 LDG.E R25, desc[UR6][R10.64+0x70] ;  /* 0x000070060a195981 */ /* 0x000f28000c1e1900 */
[----:B------:R-:W4:Y:S01]  /*0420*/  @P6 LDG.E R28, desc[UR6][R10.64+0x88] ;  /* 0x000088060a1c6981 */ /* 0x000f22000c1e1900 */
[----:B--2---:R-:W-:-:S03]  /*0430*/  @!P0 LOP3.LUT R5, R5, R16, RZ, 0x3c, !PT ;  /* 0x0000001005058212 */ /* 0x004fc600078e3cff */
[----:B------:R-:W2:Y:S01]  /*0440*/  @!P0 LDG.E R16, desc[UR6][R10.64] ;  /* 0x000000060a108981 */ /* 0x000ea2000c1e1900 */
[----:B---3--:R-:W-:-:S03]  /*0450*/  @P1 LOP3.LUT R5, R5, R18, RZ, 0x3c, !PT ;  /* 0x0000001205051212 */ /* 0x008fc600078e3cff */
[----:B------:R-:W3:Y:S01]  /*0460*/  @!P0 LDG.E R18, desc[UR6][R10.64+0x8] ;  /* 0x000008060a128981 */ /* 0x000ee2000c1e1900 */
[----:B----4-:R-:W-:-:S03]  /*0470*/  @P2 LOP3.LUT R5, R5, R20, RZ, 0x3c, !PT ;  /* 0x0000001405052212 */ /* 0x010fc600078e3cff */
[----:B------:R-:W4:Y:S01]  /*0480*/  @P1 LDG.E R20, desc[UR6][R10.64+0x14] ;  /* 0x000014060a141981 */ /* 0x000f22000c1e1900 */
[----:B------:R-:W-:-:S03]  /*0490*/  @P3 LOP3.LUT R5, R5, R24, RZ, 0x3c, !PT ;  /* 0x0000001805053212 */ /* 0x000fc600078e3cff */
[----:B------:R-:W4:Y:S01]  /*04a0*/  @P5 LDG.E R24, desc[UR6][R10.64+0x74] ;  /* 0x000074060a185981 */ /* 0x000f22000c1e1900 */
[----:B------:R-:W-:-:S03]  /*04b0*/  @P4 LOP3.LUT R5, R5, R26, RZ, 0x3c, !PT ;  /* 0x0000001a05054212 */ /* 0x000fc600078e3cff */
[----:B------:R-:W4:Y:S01]  /*04c0*/  @P3 LDG.E R26, desc[UR6][R10.64+0x44] ;  /* 0x000044060a1a3981 */ /* 0x000f22000c1e1900 */
[----:B------:R-:W-:-:S03]  /*04d0*/  @!P0 LOP3.LUT R6, R6, R17, RZ, 0x3c, !PT ;  /* 0x0000001106068212 */ /* 0x000fc600078e3cff */
[----:B------:R-:W4:Y:S01]  /*04e0*/  @P1 LDG.E R17, desc[UR6][R10.64+0x20] ;  /* 0x000020060a111981 */ /* 0x000f22000c1e1900 */
[----:B------:R-:W-:-:S03]  /*04f0*/  @!P0 LOP3.LUT R4, R4, R19, RZ, 0x3c, !PT ;  /* 0x0000001304048212 */ /* 0x000fc600078e3cff */
[----:B------:R-:W4:Y:S01]  /*0500*/  @P2 LDG.E R19, desc[UR6][R10.64+0x2c] ;  /* 0x00002c060a132981 */ /* 0x000f22000c1e1900 */
[----:B------:R-:W-:-:S03]  /*0510*/  @P1 LOP3.LUT R6, R6, R21, RZ, 0x3c, !PT ;  /* 0x0000001506061212 */ /* 0x000fc600078e3cff */
[----:B------:R-:W4:Y:S01]  /*0520*/  @P2 LDG.E R21, desc[UR6][R10.64+0x34] ;  /* 0x000034060a152981 */ /* 0x000f22000c1e1900 */
[----:B--2---:R-:W-:-:S03]  /*0530*/  @!P0 LOP3.LUT R3, R3, R16, RZ, 0x3c, !PT ;  /* 0x0000001003038212 */ /* 0x004fc600078e3cff */
[----:B------:R-:W2:Y:S01]  /*0540*/  @P1 LDG.E R16, desc[UR6][R10.64+0x1c] ;  /* 0x00001c060a101981 */ /* 0x000ea2000c1e1900 */
[----:B---3--:R-:W-:-:S03]  /*0550*/  @!P0 LOP3.LUT R7, R7, R18, RZ, 0x3c, !PT ;  /* 0x0000001207078212 */ /* 0x008fc600078e3cff */
[----:B------:R-:W3:Y:S01]  /*0560*/  @P2 LDG.E R18, desc[UR6][R10.64+0x28] ;  /* 0x000028060a122981 */ /* 0x000ee2000c1e1900 */
[----:B----4-:R-:W-:-:S03]  /*0570*/  @P1 LOP3.LUT R3, R3, R20, RZ, 0x3c, !PT ;  /* 0x0000001403031212 */ /* 0x010fc600078e3cff */
[----:B------:R-:W4:Y:S01]  /*0580*/  @P2 LDG.E R20, desc[UR6][R10.64+0x30] ;  /* 0x000030060a142981 */ /* 0x000f22000c1e1900 */
[----:B------:R-:W-:-:S03]  /*0590*/  @P5 LOP3.LUT R5, R5, R24, RZ, 0x3c, !PT ;  /* 0x0000001805055212 */ /* 0x000fc600078e3cff */
[----:B------:R-:W4:Y:S01]  /*05a0*/  @P3 LDG.E R24, desc[UR6][R10.64+0x3c] ;  /* 0x00003c060a183981 */ /* 0x000f22000c1e1900 */
[----:B------:R-:W-:-:S03]  /*05b0*/  @P1 LOP3.LUT R4, R4, R17, RZ, 0x3c, !PT ;  /* 0x0000001104041212 */ /* 0x000fc600078e3cff */
[----:B------:R-:W4:Y:S01]  /*05c0*/  @P3 LDG.E R17, desc[UR6][R10.64+0x48] ;  /* 0x000048060a113981 */ /* 0x000f22000c1e1900 */
[----:B------:R-:W-:-:S03]  /*05d0*/  @P2 LOP3.LUT R6, R6, R19, RZ, 0x3c, !PT ;  /* 0x0000001306062212 */ /* 0x000fc600078e3cff */
[----:B------:R-:W4:Y:S01]  /*05e0*/  @P4 LDG.E R19, desc[UR6][R10.64+0x54] ;  /* 0x000054060a134981 */ /* 0x000f22000c1e1900 */
[----:B------:R-:W-:Y:S02]  /*05f0*/  @P2 LOP3.LUT R4, R4, R21, RZ, 0x3c, !PT ;  /* 0x0000001504042212 */ /* 0x000fe400078e3cff */
[----:B------:R-:W-:Y:S01]  /*0600*/  @P3 LOP3.LUT R6, R6, R23, RZ, 0x3c, !PT ;  /* 0x0000001706063212 */ /* 0x000fe200078e3cff */
[----:B------:R-:W4:Y:S04]  /*0610*/  @P4 LDG.E R21, desc[UR6][R10.64+0x5c] ;  /* 0x00005c060a154981 */ /* 0x000f28000c1e1900 */
[----:B------:R-:W4:Y:S01]  /*0620*/  @P5 LDG.E R23, desc[UR6][R10.64+0x68] ;  /* 0x000068060a175981 */ /* 0x000f22000c1e1900 */
[----:B--2---:R-:W-:-:S03]  /*0630*/  @P1 LOP3.LUT R7, R7, R16, RZ, 0x3c, !PT ;  /* 0x0000001007071212 */ /* 0x004fc600078e3cff */
[----:B------:R-:W2:Y:S01]  /*0640*/  @P4 LDG.E R16, desc[UR6][R10.64+0x50] ;  /* 0x000050060a104981 */ /* 0x000ea2000c1e1900 */
[----:B---3--:R-:W-:-:S03]  /*0650*/  @P2 LOP3.LUT R3, R3, R18, RZ, 0x3c, !PT ;  /* 0x0000001203032212 */ /* 0x008fc600078e3cff */
[----:B------:R-:W3:Y:S01]  /*0660*/  @P4 LDG.E R18, desc[UR6][R10.64+0x58] ;  /* 0x000058060a124981 */ /* 0x000ee2000c1e1900 */
[----:B----4-:R-:W-:-:S03]  /*0670*/  @P2 LOP3.LUT R7, R7, R20, RZ, 0x3c, !PT ;  /* 0x0000001407072212 */ /* 0x010fc600078e3cff */
[----:B------:R-:W4:Y:S01]  /*0680*/  @P5 LDG.E R20, desc[UR6][R10.64+0x64] ;  /* 0x000064060a145981 */ /* 0x000f22000c1e1900 */
[----:B------:R-:W-:-:S03]  /*0690*/  @P3 LOP3.LUT R3, R3, R24, RZ, 0x3c, !PT ;  /* 0x0000001803033212 */ /* 0x000fc600078e3cff */
[----:B------:R-:W4:Y:S01]  /*06a0*/  @P5 LDG.E R24, desc[UR6][R10.64+0x6c] ;  /* 0x00006c060a185981 */ /* 0x000f22000c1e1900 */
[----:B------:R-:W-:Y:S02]  /*06b0*/  LOP3.LUT P0, RZ, R22, 0x80, RZ, 0xc0, !PT ;  /* 0x0000008016ff7812 */ /* 0x000fe4000780c0ff */
[----:B------:R-:W-:Y:S02]  /*06c0*/  @P3 LOP3.LUT R7, R7, R26, RZ, 0x3c, !PT ;  /* 0x0000001a07073212 */ /* 0x000fe400078e3cff */
[----:B------:R-:W-:Y:S02]  /*06d0*/  @P3 LOP3.LUT R4, R4, R17, RZ, 0x3c, !PT ;  /* 0x0000001104043212 */ /* 0x000fe400078e3cff */
[----:B------:R-:W4:Y:S01]  /*06e0*/  @P6 LDG.E R17, desc[UR6][R10.64+0x7c] ;  /* 0x00007c060a116981 */ /* 0x000f22000c1e1900 */
[----:B------:R-:W-:-:S03]  /*06f0*/  @P4 LOP3.LUT R6, R6, R19, RZ, 0x3c, !PT ;  /* 0x0000001306064212 */ /* 0x000fc600078e3cff */
[----:B------:R-:W4:Y:S01]  /*0700*/  @P6 LDG.E R19, desc[UR6][R10.64+0x84] ;  /* 0x000084060a136981 */ /* 0x000f22000c1e1900 */
[----:B------:R-:W-:-:S03]  /*0710*/  @P4 LOP3.LUT R4, R4, R21, RZ, 0x3c, !PT ;  /* 0x0000001504044212 */ /* 0x000fc600078e3cff */
[----:B------:R-:W4:Y:S01]  /*0720*/  @P0 LDG.E R26, desc[UR6][R10.64+0x9c] ;  /* 0x00009c060a1a0981 */ /* 0x000f22000c1e1900 */
[----:B------:R-:W-:-:S03]  /*0730*/  @P5 LOP3.LUT R6, R6, R23, RZ, 0x3c, !PT ;  /* 0x0000001706065212 */ /* 0x000fc600078e3cff */
        /* <DEDUP_REMOVED lines=10> */
[----:B------:R-:W-:Y:S02]  /*07e0*/  @P5 LOP3.LUT R4, R4, R25, RZ, 0x3c, !PT ;  /* 0x0000001904045212 */ /* 0x000fe400078e3cff */
[----:B------:R-:W-:Y:S02]  /*07f0*/  @P6 LOP3.LUT R5, R5, R28, RZ, 0x3c, !PT ;  /* 0x0000001c05056212 */ /* 0x000fe400078e3cff */
[----:B------:R-:W-:Y:S02]  /*0800*/  @P6 LOP3.LUT R6, R6, R17, RZ, 0x3c, !PT ;  /* 0x0000001106066212 */ /* 0x000fe400078e3cff */
[----:B------:R-:W-:Y:S02]  /*0810*/  @P6 LOP3.LUT R4, R4, R19, RZ, 0x3c, !PT ;  /* 0x0000001304046212 */ /* 0x000fe400078e3cff */
[----:B------:R-:W-:Y:S02]  /*0820*/  @P0 LOP3.LUT R5, R5, R26, RZ, 0x3c, !PT ;  /* 0x0000001a05050212 */ /* 0x000fe400078e3cff */
[----:B------:R-:W-:-:S02]  /*0830*/  @P0 LOP3.LUT R6, R6, R21, RZ, 0x3c, !PT ;  /* 0x0000001506060212 */ /* 0x000fc400078e3cff */
[----:B------:R-:W-:Y:S02]  /*0840*/  @P0 LOP3.LUT R4, R4, R23, RZ, 0x3c, !PT ;  /* 0x0000001704040212 */ /* 0x000fe400078e3cff */
[----:B--2---:R-:W-:Y:S02]  /*0850*/  @P6 LOP3.LUT R3, R3, R16, RZ, 0x3c, !PT ;  /* 0x0000001003036212 */ /* 0x004fe400078e3cff */
[----:B---3--:R-:W-:Y:S02]  /*0860*/  @P6 LOP3.LUT R7, R7, R18, RZ, 0x3c, !PT ;  /* 0x0000001207076212 */ /* 0x008fe400078e3cff */
[----:B----4-:R-:W-:Y:S02]  /*0870*/  @P0 LOP3.LUT R3, R3, R20, RZ, 0x3c, !PT ;  /* 0x0000001403030212 */ /* 0x010fe400078e3cff */
[----:B------:R-:W-:Y:S02]  /*0880*/  @P0 LOP3.LUT R7, R7, R24, RZ, 0x3c, !PT ;  /* 0x0000001807070212 */ /* 0x000fe400078e3cff */
[----:B------:R-:W-:-:S13]  /*0890*/  R2P PR, R22.B1, 0x7f ;  /* 0x0000007f16007804 */ /* 0x000fda0000001000 */
[----:B------:R-:W2:Y:S04]  /*08a0*/  @P0 LDG.E R18, desc[UR6][R10.64+0xa0] ;  /* 0x0000a0060a120981 */ /* 0x000ea8000c1e1900 */
[----:B------:R-:W3:Y:S04]  /*08b0*/  @P0 LDG.E R19, desc[UR6][R10.64+0xa4] ;  /* 0x0000a4060a130981 */ /* 0x000ee8000c1e1900 */
[----:B------:R-:W4:Y:S04]  /*08c0*/  @P0 LDG.E R20, desc[UR6][R10.64+0xa8] ;  /* 0x0000a8060a140981 */ /* 0x000f28000c1e1900 */
[----:B------:R-:W4:Y:S04]  /*08d0*/  @P0 LDG.E R21, desc[UR6][R10.64+0xac] ;  /* 0x0000ac060a150981 */ /* 0x000f28000c1e1900 */
[----:B------:R-:W4:Y:S04]  /*08e0*/  @P0 LDG.E R24, desc[UR6][R10.64+0xb0] ;  /* 0x0000b0060a180981 */ /* 0x000f28000c1e1900 */
[----:B------:R-:W4:Y:S04]  /*08f0*/  @P1 LDG.E R16, desc[UR6][R10.64+0xbc] ;  /* 0x0000bc060a101981 */ /* 0x000f28000c1e1900 */
[----:B------:R-:W4:Y:S04]  /*0900*/  @P1 LDG.E R26, desc[UR6][R10.64+0xb4] ;  /* 0x0000b4060a1a1981 */ /* 0x000f28000c1e1900 */
        /* <DEDUP_REMOVED lines=11> */
[----:B------:R-:W-:Y:S01]  /*09c0*/  LOP3.LUT P0, RZ, R22, 0x8000, RZ, 0xc0, !PT ;  /* 0x0000800016ff7812 */ /* 0x000fe2000780c0ff */
[----:B------:R-:W4:Y:S01]  /*09d0*/  @P2 LDG.E R24, desc[UR6][R10.64+0xd8] ;  /* 0x0000d8060a182981 */ /* 0x000f22000c1e1900 */
[----:B------:R-:W-:-:S03]  /*09e0*/  @P1 LOP3.LUT R7, R7, R16, RZ, 0x3c, !PT ;  /* 0x0000001007071212 */ /* 0x000fc600078e3cff */
[----:B------:R-:W4:Y:S01]  /*09f0*/  @P2 LDG.E R22, desc[UR6][R10.64+0xd0] ;  /* 0x0000d0060a162981 */ /* 0x000f22000c1e1900 */
[----:B------:R-:W-:-:S03]  /*0a00*/  @P1 LOP3.LUT R3, R3, R26, RZ, 0x3c, !PT ;  /* 0x0000001a03031212 */ /* 0x000fc600078e3cff */
[----:B------:R-:W4:Y:S01]  /*0a10*/  @P3 LDG.E R16, desc[UR6][R10.64+0xe4] ;  /* 0x0000e4060a103981 */ /* 0x000f22000c1e1900 */
[----:B------:R-:W-:-:S03]  /*0a20*/  @P1 LOP3.LUT R6, R6, R23, RZ, 0x3c, !PT ;  /* 0x0000001706061212 */ /* 0x000fc600078e3cff */
[----:B------:R-:W4:Y:S01]  /*0a30*/  @P3 LDG.E R26, desc[UR6][R10.64+0xdc] ;  /* 0x0000dc060a1a3981 */ /* 0x000f22000c1e1900 */
[----:B------:R-:W-:-:S03]  /*0a40*/  @P1 LOP3.LUT R4, R4, R17, RZ, 0x3c, !PT ;  /* 0x0000001104041212 */ /* 0x000fc600078e3cff */
        /* <DEDUP_REMOVED lines=43> */
[----:B------:R-:W-:-:S04]  /*0d00*/  UIADD3 UR4, UPT, UPT, UR4, 0x10, URZ ;  /* 0x0000001004047890 */ /* 0x000fc8000fffe0ff */
[----:B------:R-:W-:Y:S01]  /*0d10*/  UISETP.NE.AND UP0, UPT, UR4, 0x20, UPT ;  /* 0x000000200400788c */ /* 0x000fe2000bf05270 */
[----:B--2---:R-:W-:Y:S02]  /*0d20*/  @P5 LOP3.LUT R5, R5, R18, RZ, 0x3c, !PT ;  /* 0x0000001205055212 */ /* 0x004fe400078e3cff */
[----:B---3--:R-:W-:Y:S02]  /*0d30*/  @P6 LOP3.LUT R6, R6, R19, RZ, 0x3c, !PT ;  /* 0x0000001306066212 */ /* 0x008fe400078e3cff */
[----:B----4-:R-:W-:Y:S02]  /*0d40*/  @P6 LOP3.LUT R3, R3, R20, RZ, 0x3c, !PT ;  /* 0x0000001403036212 */ /* 0x010fe400078e3cff */
[----:B------:R-:W-:Y:S02]  /*0d50*/  @P6 LOP3.LUT R4, R4, R21, RZ, 0x3c, !PT ;  /* 0x0000001504046212 */ /* 0x000fe400078e3cff */
[----:B------:R-:W-:Y:S02]  /*0d60*/  @P6 LOP3.LUT R7, R7, R22, RZ, 0x3c, !PT ;  /* 0x0000001607076212 */ /* 0x000fe400078e3cff */
[----:B------:R-:W-:-:S02]  /*0d70*/  @P6 LOP3.LUT R5, R5, R16, RZ, 0x3c, !PT ;  /* 0x0000001005056212 */ /* 0x000fc400078e3cff */
[----:B------:R-:W-:Y:S02]  /*0d80*/  @P0 LOP3.LUT R3, R3, R24, RZ, 0x3c, !PT ;  /* 0x0000001803030212 */ /* 0x000fe400078e3cff */
[----:B------:R-:W-:Y:S02]  /*0d90*/  @P0 LOP3.LUT R5, R5, R28, RZ, 0x3c, !PT ;  /* 0x0000001c05050212 */ /* 0x000fe400078e3cff */
[----:B------:R-:W-:Y:S02]  /*0da0*/  @P0 LOP3.LUT R7, R7, R26, RZ, 0x3c, !PT ;  /* 0x0000001a07070212 */ /* 0x000fe400078e3cff */
[----:B------:R-:W-:Y:S02]  /*0db0*/  @P0 LOP3.LUT R4, R4, R23, RZ, 0x3c, !PT ;  /* 0x0000001704040212 */ /* 0x000fe400078e3cff */
[----:B------:R-:W-:Y:S01]  /*0dc0*/  @P0 LOP3.LUT R6, R6, R17, RZ, 0x3c, !PT ;  /* 0x0000001106060212 */ /* 0x000fe200078e3cff */
[----:B------:R-:W-:Y:S06]  /*0dd0*/  BRA.U UP0, `(.L_x_4) ;  /* 0xfffffff500487547 */ /* 0x000fec000b83ffff */
[----:B------:R-:W-:-:S05]  /*0de0*/  VIADD R0, R0, 0x1 ;  /* 0x0000000100007836 */ /* 0x000fca0000000000 */
[----:B------:R-:W-:-:S13]  /*0df0*/  ISETP.NE.AND P0, PT, R0, 0x5, PT ;  /* 0x000000050000780c */ /* 0x000fda0003f05270 */
[----:B------:R-:W-:Y:S05]  /*0e00*/  @P0 BRA `(.L_x_5) ;  /* 0xfffffff400300947 */ /* 0x000fea000383ffff */
[----:B------:R-:W-:Y:S01]  /*0e10*/  LOP3.LUT R0, R13, 0x3, RZ, 0xc0, !PT ;  /* 0x000000030d007812 */ /* 0x000fe200078ec0ff */
[----:B------:R0:W-:Y:S03]  /*0e20*/  STL [R1+0x4], R3 ;  /* 0x0000040301007387 */ /* 0x0001e60000100800 */
[----:B------:R-:W-:Y:S01]  /*0e30*/  ISETP.NE.U32.AND P0, PT, R0, 0x1, PT ;  /* 0x000000010000780c */ /* 0x000fe20003f05070 */
[----:B------:R0:W-:Y:S03]  /*0e40*/  STL.64 [R1+0x8], R6 ;  /* 0x0000080601007387 */ /* 0x0001e60000100a00 */
[----:B------:R-:W-:Y:S01]  /*0e50*/  ISETP.NE.AND.EX P0, PT, RZ, RZ, PT, P0 ;  /* 0x000000ffff00720c */ /* 0x000fe20003f05300 */
[----:B------:R0:W-:-:S12]  /*0e60*/  STL.64 [R1+0x10], R4 ;  /* 0x0000100401007387 */ /* 0x0001d80000100a00 */
[----:B0-----:R-:W-:Y:S05]  /*0e70*/  @!P0 BRA `(.L_x_3) ;  /* 0x0000001800088947 */ /* 0x001fea0003800000 */
[----:B------:R-:W-:Y:S01]  /*0e80*/  UMOV UR4, URZ ;  /* 0x000000ff00047c82 */ /* 0x000fe20008000000 */
[----:B------:R-:W-:Y:S01]  /*0e90*/  UMOV UR5, URZ ;  /* 0x000000ff00057c82 */ /* 0x000fe20008000000 */
[----:B------:R-:W-:Y:S02]  /*0ea0*/  IMAD.MOV.U32 R0, RZ, RZ, RZ ;  /* 0x000000ffff007224 */ /* 0x000fe400078e00ff */
[----:B------:R-:W-:Y:S02]  /*0eb0*/  IMAD.MOV.U32 R3, RZ, RZ, RZ ;  /* 0x000000ffff037224 */ /* 0x000fe400078e00ff */
[----:B------:R-:W-:Y:S02]  /*0ec0*/  IMAD.U32 R5, RZ, RZ, UR4 ;  /* 0x00000004ff057e24 */ /* 0x000fe4000f8e00ff */
[----:B------:R-:W-:Y:S02]  /*0ed0*/  IMAD.U32 R4, RZ, RZ, UR5 ;  /* 0x00000005ff047e24 */ /* 0x000fe4000f8e00ff */
[----:B------:R-:W-:-:S02]  /*0ee0*/  IMAD.U32 R7, RZ, RZ, UR4 ;  /* 0x00000004ff077e24 */ /* 0x000fc4000f8e00ff */
[----:B------:R-:W-:-:S07]  /*0ef0*/  IMAD.U32 R6, RZ, RZ, UR5 ;  /* 0x00000005ff067e24 */ /* 0x000fce000f8e00ff */
.L_x_7:
[----:B------:R-:W-:-:S06]  /*0f00*/  IMAD R15, R0, 0x4, R1 ;  /* 0x00000004000f7824 */ /* 0x000fcc00078e0201 */
[----:B------:R-:W5:Y:S01]  /*0f10*/  LDL R15, [R15+0x4] ;  /* 0x000004000f0f7983 */ /* 0x000f620000100800 */
[----:B------:R-:W-:-:S05]  /*0f20*/  UMOV UR4, URZ ;  /* 0x000000ff00047c82 */ /* 0x000fca0008000000 */
.L_x_6:
        /* <DEDUP_REMOVED lines=183> */
[----:B0-----:R-:W-:Y:S05]  /*1aa0*/  @P0 BRA `(.L_x_3) ;  /* 0x0000000800fc0947 */ /* 0x001fea0003800000 */
        /* <DEDUP_REMOVED lines=8> */
.L_x_9:
[----:B------:R-:W-:-:S06]  /*1b30*/  IMAD R15, R0, 0x4, R1 ;  /* 0x00000004000f7824 */ /* 0x000fcc00078e0201 */
[----:B------:R-:W5:Y:S01]  /*1b40*/  LDL R15, [R15+0x4] ;  /* 0x000004000f0f7983 */ /* 0x000f620000100800 */
[----:B------:R-:W-:-:S05]  /*1b50*/  UMOV UR4, URZ ;  /* 0x000000ff00047c82 */ /* 0x000fca0008000000 */
.L_x_8:
        /* <DEDUP_REMOVED lines=177> */
[----:B------:R0:W-:Y:S04]  /*2670*/  STL [R1+0x4], R3 ;  /* 0x0000040301007387 */ /* 0x0001e80000100800 */
[----:B------:R0:W-:Y:S04]  /*2680*/  STL.64 [R1+0x8], R6 ;  /* 0x0000080601007387 */ /* 0x0001e80000100a00 */
[----:B------:R0:W-:Y:S02]  /*2690*/  STL.64 [R1+0x10], R4 ;  /* 0x0000100401007387 */ /* 0x0001e40000100a00 */
.L_x_3:
[----:B------:R-:W-:Y:S05]  /*26a0*/  BSYNC.RECONVERGENT B1 ;  /* 0x0000000000017941 */ /* 0x000fea0003800200 */
.L_x_2:
[C---:B------:R-:W-:Y:S01]  /*26b0*/  ISETP.GT.U32.AND P0, PT, R13.reuse, 0x3, PT ;  /* 0x000000030d00780c */ /* 0x040fe20003f04070 */
[----:B------:R-:W-:Y:S01]  /*26c0*/  VIADD R12, R12, 0x1 ;  /* 0x000000010c0c7836 */ /* 0x000fe20000000000 */
[--C-:B------:R-:W-:Y:S02]  /*26d0*/  SHF.R.U64 R13, R13, 0x2, R14.reuse ;  /* 0x000000020d0d7819 */ /* 0x100fe4000000120e */
[----:B------:R-:W-:Y:S02]  /*26e0*/  ISETP.GT.U32.AND.EX P0, PT, R14, RZ, PT, P0 ;  /* 0x000000ff0e00720c */ /* 0x000fe40003f04100 */
[----:B------:R-:W-:-:S11]  /*26f0*/  SHF.R.U32.HI R14, RZ, 0x2, R14 ;  /* 0x00000002ff0e7819 */ /* 0x000fd6000001160e */
[----:B------:R-:W-:Y:S05]  /*2700*/  @P0 BRA `(.L_x_10) ;  /* 0xffffffd800c40947 */ /* 0x000fea000383ffff */
.L_x_1:
[----:B------:R-:W-:Y:S05]  /*2710*/  BSYNC.RECONVERGENT B0 ;  /* 0x0000000000007941 */ /* 0x000fea0003800200 */
.L_x_0:
[----:B------:R-:W1:Y:S01]  /*2720*/  LDCU UR4, c[0x0][0x380] ;  /* 0x00007000ff0477ac */ /* 0x000e620008000800 */
[----:B------:R-:W-:Y:S01]  /*2730*/  CS2R R8, SRZ ;  /* 0x0000000000087805 */ /* 0x000fe2000001ff00 */
[----:B-1----:R-:W-:-:S09]  /*2740*/  UISETP.NE.AND UP0, UPT, UR4, URZ, UPT ;  /* 0x000000ff0400728c */ /* 0x002fd2000bf05270 */
[----:B------:R-:W-:Y:S05]  /*2750*/  BRA.U !UP0, `(.L_x_11) ;  /* 0x0000000508d87547 */ /* 0x000fea000b800000 */
[----:B------:R-:W-:Y:S01]  /*2760*/  IMAD.MOV.U32 R0, RZ, RZ, RZ ;  /* 0x000000ffff007224 */ /* 0x000fe200078e00ff */
[----:B------:R-:W-:-:S12]  /*2770*/  UIADD3 UR4, UPT, UPT, -UR4, URZ, URZ ;  /* 0x000000ff04047290 */ /* 0x000fd8000fffe1ff */
.L_x_12:
[----:B------:R-:W-:Y:S01]  /*2780*/  SHF.R.U32.HI R8, RZ, 0x2, R3 ;  /* 0x00000002ff087819 */ /* 0x000fe20000011603 */
[----:B------:R-:W-:Y:S01]  /*2790*/  UMOV UR5, 0x1010101 ;  /* 0x0101010100057882 */ /* 0x000fe20000000000 */
[----:B------:R-:W-:Y:S01]  /*27a0*/  SHF.R.U32.HI R11, RZ, 0x2, R6 ;  /* 0x00000002ff0b7819 */ /* 0x000fe20000011606 */
[----:B------:R-:W-:Y:S01]  /*27b0*/  UIADD3 UR4, UPT, UPT, UR4, 0x1, URZ ;  /* 0x0000000104047890 */ /* 0x000fe2000fffe0ff */
[----:B------:R-:W-:Y:S01]  /*27c0*/  LOP3.LUT R8, R8, R3, RZ, 0x3c, !PT ;  /* 0x0000000308087212 */ /* 0x000fe200078e3cff */
[----:B0-----:R-:W-:Y:S01]  /*27d0*/  IMAD.SHL.U32 R3, R5, 0x10, RZ ;  /* 0x0000001005037824 */ /* 0x001fe200078e00ff */
[----:B------:R-:W-:Y:S01]  /*27e0*/  LOP3.LUT R11, R11, R6, RZ, 0x3c, !PT ;  /* 0x000000060b0b7212 */ /* 0x000fe200078e3cff */
[----:B------:R-:W-:Y:S02]  /*27f0*/  UISETP.NE.AND UP0, UPT, UR4, URZ, UPT ;  /* 0x000000ff0400728c */ /* 0x000fe4000bf05270 */
[----:B------:R-:W-:-:S05]  /*2800*/  IMAD.SHL.U32 R9, R8, 0x2, RZ ;  /* 0x0000000208097824 */ /* 0x000fca00078e00ff */
[----:B------:R-:W-:Y:S01]  /*2810*/  LOP3.LUT R8, R8, R9, R3, 0x96, !PT ;  /* 0x0000000908087212 */ /* 0x000fe200078e9603 */
[----:B------:R-:W-:-:S03]  /*2820*/  IMAD.SHL.U32 R3, R11, 0x2, RZ ;  /* 0x000000020b037824 */ /* 0x000fc600078e00ff */
[----:B------:R-:W-:Y:S02]  /*2830*/  LOP3.LUT R9, R8, R5, RZ, 0x3c, !PT ;  /* 0x0000000508097212 */ /* 0x000fe400078e3cff */
[----:B------:R-:W-:-:S03]  /*2840*/  SHF.R.U32.HI R8, RZ, 0x2, R7 ;  /* 0x00000002ff087819 */ /* 0x000fc60000011607 */
[----:B------:R-:W-:Y:S01]  /*2850*/  IMAD.SHL.U32 R6, R9, 0x10, RZ ;  /* 0x0000001009067824 */ /* 0x000fe200078e00ff */
[----:B------:R-:W-:Y:S02]  /*2860*/  LOP3.LUT R8, R8, R7, RZ, 0x3c, !PT ;  /* 0x0000000708087212 */ /* 0x000fe400078e3cff */
[----:B------:R-:W-:Y:S02]  /*2870*/  SHF.R.U32.HI R7, RZ, 0x2, R4 ;  /* 0x00000002ff077819 */ /* 0x000fe40000011604 */
[----:B------:R-:W-:Y:S02]  /*2880*/  LOP3.LUT R6, R11, R3, R6, 0x96, !PT ;  /* 0x000000030b067212 */ /* 0x000fe400078e9606 */
[----:B------:R-:W-:Y:S02]  /*2890*/  LOP3.LUT R7, R7, R4, RZ, 0x3c, !PT ;  /* 0x0000000407077212 */ /* 0x000fe400078e3cff */
[----:B------:R-:W-:Y:S01]  /*28a0*/  LOP3.LUT R10, R6, R9, RZ, 0x3c, !PT ;  /* 0x00000009060a7212 */ /* 0x000fe200078e3cff */
[----:B------:R-:W-:-:S03]  /*28b0*/  IMAD.SHL.U32 R6, R8, 0x2, RZ ;  /* 0x0000000208067824 */ /* 0x000fc600078e00ff */
[----:B------:R-:W-:Y:S01]  /*28c0*/  SHF.R.U32.HI R13, RZ, 0x2, R10 ;  /* 0x00000002ff0d7819 */ /* 0x000fe2000001160a */
[----:B------:R-:W-:-:S03]  /*28d0*/  IMAD.SHL.U32 R3, R10, 0x10, RZ ;  /* 0x000000100a037824 */ /* 0x000fc600078e00ff */
[----:B------:R-:W-:Y:S02]  /*28e0*/  LOP3.LUT R13, R13, R10, RZ, 0x3c, !PT ;  /* 0x0000000a0d0d7212 */ /* 0x000fe400078e3cff */
[----:B------:R-:W-:Y:S02]  /*28f0*/  LOP3.LUT R3, R8, R6, R3, 0x96, !PT ;  /* 0x0000000608037212 */ /* 0x000fe400078e9603 */
[----:B------:R-:W-:Y:S01]  /*2900*/  SHF.R.U32.HI R6, RZ, 0x2, R5 ;  /* 0x00000002ff067819 */ /* 0x000fe20000011605 */
[----:B------:R-:W-:Y:S01]  /*2910*/  IMAD.SHL.U32 R15, R13, 0x2, RZ ;  /* 0x000000020d0f7824 */ /* 0x000fe200078e00ff */
[----:B------:R-:W-:Y:S01]  /*2920*/  LOP3.LUT R11, R3, R10, RZ, 0x3c, !PT ;  /* 0x0000000a030b7212 */ /* 0x000fe200078e3cff */
[----:B------:R-:W-:Y:S01]  /*2930*/  IMAD.SHL.U32 R3, R7, 0x2, RZ ;  /* 0x0000000207037824 */ /* 0x000fe200078e00ff */
[----:B------:R-:W-:Y:S02]  /*2940*/  LOP3.LUT R6, R6, R5, RZ, 0x3c, !PT ;  /* 0x0000000506067212 */ /* 0x000fe400078e3cff */
[----:B------:R-:W-:Y:S01]  /*2950*/  SHF.R.U32.HI R8, RZ, 0x2, R9 ;  /* 0x00000002ff087819 */ /* 0x000fe20000011609 */
[----:B------:R-:W-:Y:S01]  /*2960*/  IMAD.SHL.U32 R4, R11, 0x10, RZ ;  /* 0x000000100b047824 */ /* 0x000fe200078e00ff */
[----:B------:R-:W-:-:S04]  /*2970*/  SHF.R.U32.HI R18, RZ, 0x2, R11 ;  /* 0x00000002ff127819 */ /* 0x000fc8000001160b */
[----:B------:R-:W-:Y:S02]  /*2980*/  LOP3.LUT R4, R7, R3, R4, 0x96, !PT ;  /* 0x0000000307047212 */ /* 0x000fe400078e9604 */
[----:B------:R-:W-:Y:S02]  /*2990*/  LOP3.LUT R7, R8, R9, RZ, 0x3c, !PT ;  /* 0x0000000908077212 */ /* 0x000fe400078e3cff */
[-C--:B------:R-:W-:Y:S01]  /*29a0*/  LOP3.LUT R3, R4, R11.reuse, RZ, 0x3c, !PT ;  /* 0x0000000b04037212 */ /* 0x080fe200078e3cff */
[----:B------:R-:W-:Y:S01]  /*29b0*/  IMAD.SHL.U32 R4, R6, 0x2, RZ ;  /* 0x0000000206047824 */ /* 0x000fe200078e00ff */
[----:B------:R-:W-:Y:S01]  /*29c0*/  IADD3 R8, PT, PT, R2, 0x587c5, R9 ;  /* 0x000587c502087810 */ /* 0x000fe20007ffe009 */
[----:B------:R-:W-:Y:S01]  /*29d0*/  IMAD.SHL.U32 R9, R7, 0x2, RZ ;  /* 0x0000000207097824 */ /* 0x000fe200078e00ff */
[----:B------:R-:W-:Y:S01]  /*29e0*/  LOP3.LUT R18, R18, R11, RZ, 0x3c, !PT ;  /* 0x0000000b12127212 */ /* 0x000fe200078e3cff */
[----:B------:R-:W-:-:S05]  /*29f0*/  IMAD.SHL.U32 R5, R3, 0x10, RZ ;  /* 0x0000001003057824 */ /* 0x000fca00078e00ff */
[----:B------:R-:W-:Y:S02]  /*2a00*/  LOP3.LUT R4, R6, R4, R5, 0x96, !PT ;  /* 0x0000000406047212 */ /* 0x000fe400078e9605 */
[----:B------:R-:W-:Y:S02]  /*2a10*/  LOP3.LUT R5, R8, 0x300, RZ, 0xc0, !PT ;  /* 0x0000030008057812 */ /* 0x000fe400078ec0ff */
[----:B------:R-:W-:Y:S02]  /*2a20*/  LOP3.LUT R6, R4, R3, RZ, 0x3c, !PT ;  /* 0x0000000304067212 */ /* 0x000fe400078e3cff */
[----:B------:R-:W-:-:S03]  /*2a30*/  SHF.R.U32.HI R4, RZ, 0xa, R8 ;  /* 0x0000000aff047819 */ /* 0x000fc60000011608 */
[----:B------:R-:W-:-:S05]  /*2a40*/  IMAD.SHL.U32 R12, R6, 0x10, RZ ;  /* 0x00000010060c7824 */ /* 0x000fca00078e00ff */
[----:B------:R-:W-:Y:S02]  /*2a50*/  LOP3.LUT R7, R7, R9, R12, 0x96, !PT ;  /* 0x0000000907077212 */ /* 0x000fe400078e960c */
[----:B------:R-:W-:Y:S01]  /*2a60*/  LOP3.LUT R9, R5, 0x3, R4, 0xf8, !PT ;  /* 0x0000000305097812 */ /* 0x000fe200078ef804 */
[C---:B------:R-:W-:Y:S01]  /*2a70*/  IMAD.U32 R4, R8.reuse, 0x10000, RZ ;  /* 0x0001000008047824 */ /* 0x040fe200078e00ff */
[----:B------:R-:W-:Y:S01]  /*2a80*/  LOP3.LUT R7, R7, R6, RZ, 0x3c, !PT ;  /* 0x0000000607077212 */ /* 0x000fe200078e3cff */
[----:B------:R-:W-:Y:S01]  /*2a90*/  IMAD.SHL.U32 R5, R8, 0x40, RZ ;  /* 0x0000004008057824 */ /* 0x000fe200078e00ff */
[----:B------:R-:W-:Y:S02]  /*2aa0*/  SHF.R.U32.HI R12, RZ, 0x4, R8 ;  /* 0x00000004ff0c7819 */ /* 0x000fe40000011608 */
[----:B------:R-:W-:Y:S01]  /*2ab0*/  LOP3.LUT R4, R4, 0x30000, RZ, 0xc0, !PT ;  /* 0x0003000004047812 */ /* 0x000fe200078ec0ff */
[----:B------:R-:W-:-:S03]  /*2ac0*/  IMAD.SHL.U32 R14, R7, 0x10, RZ ;  /* 0x00000010070e7824 */ /* 0x000fc600078e00ff */
[----:B------:R-:W-:Y:S02]  /*2ad0*/  LOP3.LUT R5, R4, 0x300, R5, 0xf8, !PT ;  /* 0x0000030004057812 */ /* 0x000fe400078ef805 */
[----:B------:R-:W-:Y:S02]  /*2ae0*/  LOP3.LUT R16, R13, R15, R14, 0x96, !PT ;  /* 0x0000000f0d107212 */ /* 0x000fe400078e960e */
[----:B------:R-:W-:Y:S02]  /*2af0*/  LOP3.LUT R14, R12, 0x300, RZ, 0xc0, !PT ;  /* 0x000003000c0e7812 */ /* 0x000fe400078ec0ff */
[----:B------:R-:W-:Y:S02]  /*2b00*/  LOP3.LUT R4, R16, R7, RZ, 0x3c, !PT ;  /* 0x0000000710047212 */ /* 0x000fe400078e3cff */
[C---:B------:R-:W-:Y:S01]  /*2b10*/  IADD3 R13, PT, PT, R2.reuse, 0x10974f, R11 ;  /* 0x0010974f020d7810 */ /* 0x040fe20007ffe00b */
[----:B------:R-:W-:Y:S01]  /*2b20*/  IMAD R9, R9, 0x10000, R14 ;  /* 0x0001000009097824 */ /* 0x000fe200078e020e */
[----:B------:R-:W-:Y:S01]  /*2b30*/  LOP3.LUT R15, R2, 0x2, RZ, 0x3c, !PT ;  /* 0x00000002020f7812 */ /* 0x000fe200078e3cff */
[----:B------:R-:W-:Y:S01]  /*2b40*/  IMAD.SHL.U32 R14, R18, 0x2, RZ ;  /* 0x00000002120e7824 */ /* 0x000fe200078e00ff */
[----:B------:R-:W-:Y:S01]  /*2b50*/  LOP3.LUT R12, R5, 0x3, R12, 0xf8, !PT ;  /* 0x00000003050c7812 */ /* 0x000fe200078ef80c */
[----:B------:R-:W-:-:S02]  /*2b60*/  IMAD.SHL.U32 R17, R4, 0x10, RZ ;  /* 0x0000001004117824 */ /* 0x000fc400078e00ff */
[----:B------:R-:W-:-:S03]  /*2b70*/  IMAD.HI.U32 R5, R13, -0x55555555, RZ ;  /* 0xaaaaaaab0d057827 */ /* 0x000fc600078e00ff */
[----:B------:R-:W-:Y:S01]  /*2b80*/  LOP3.LUT R21, R18, R14, R17, 0x96, !PT ;  /* 0x0000000e12157212 */ /* 0x000fe200078e9611 */
[----:B------:R-:W-:Y:S01]  /*2b90*/  IMAD.IADD R11, R10, 0x1, R15 ;  /* 0x000000010a0b7824 */ /* 0x000fe200078e020f */
[C---:B------:R-:W-:Y:S01]  /*2ba0*/  IADD3 R17, PT, PT, R2.reuse, 0x161f14, R3 ;  /* 0x00161f1402117810 */ /* 0x040fe20007ffe003 */
[C---:B------:R-:W-:Y:S01]  /*2bb0*/  VIADD R10, R2.reuse, 0x2c3e28 ;  /* 0x002c3e28020a7836 */ /* 0x040fe20000000000 */
[C---:B------:R-:W-:Y:S02]  /*2bc0*/  IADD3 R15, PT, PT, R2.reuse, 0x1ba6d9, R6 ;  /* 0x001ba6d9020f7810 */ /* 0x040fe40007ffe006 */
[----:B------:R-:W-:Y:S01]  /*2bd0*/  SHF.R.U32.HI R16, RZ, 0x2, R5 ;  /* 0x00000002ff107819 */ /* 0x000fe20000011605 */
[----:B------:R-:W-:Y:S01]  /*2be0*/  IMAD.HI.U32 R18, R17, -0x55555555, RZ ;  /* 0xaaaaaaab11127827 */ /* 0x000fe200078e00ff */
[----:B------:R-:W-:Y:S02]  /*2bf0*/  LOP3.LUT R5, R21, R4, RZ, 0x3c, !PT ;  /* 0x0000000415057212 */ /* 0x000fe400078e3cff */
[----:B------:R-:W-:Y:S01]  /*2c00*/  IADD3 R14, PT, PT, R2, 0x26b663, R4 ;  /* 0x0026b663020e7810 */ /* 0x000fe20007ffe004 */
[----:B------:R-:W-:Y:S01]  /*2c10*/  IMAD.HI.U32 R19, R15, -0x55555555, RZ ;  /* 0xaaaaaaab0f137827 */ /* 0x000fe200078e00ff */
[----:B------:R-:W-:-:S02]  /*2c20*/  SHF.R.U32.HI R18, RZ, 0x2, R18 ;  /* 0x00000002ff127819 */ /* 0x000fc40000011612 */
[----:B------:R-:W-:Y:S01]  /*2c30*/  IADD3 R2, PT, PT, R2, 0x212e9e, R7 ;  /* 0x00212e9e02027810 */ /* 0x000fe20007ffe007 */
[----:B------:R-:W-:Y:S01]  /*2c40*/  IMAD R16, R16, -0x6, R13 ;  /* 0xfffffffa10107824 */ /* 0x000fe200078e020d */
[----:B------:R-:W-:Y:S01]  /*2c50*/  SHF.R.U32.HI R20, RZ, 0x2, R19 ;  /* 0x00000002ff147819 */ /* 0x000fe20000011613 */
[----:B------:R-:W-:Y:S01]  /*2c60*/  IMAD.IADD R13, R10, 0x1, R5 ;  /* 0x000000010a0d7824 */ /* 0x000fe200078e0205 */
[----:B------:R-:W-:Y:S01]  /*2c70*/  LOP3.LUT R11, R11, 0x3, RZ, 0xc0, !PT ;  /* 0x000000030b0b7812 */ /* 0x000fe200078ec0ff */
[----:B------:R-:W-:-:S04]  /*2c80*/  IMAD.HI.U32 R21, R14, -0x55555555, RZ ;  /* 0xaaaaaaab0e157827 */ /* 0x000fc800078e00ff */
[----:B------:R-:W-:Y:S01]  /*2c90*/  IMAD R18, R18, -0x6, R17 ;  /* 0xfffffffa12127824 */ /* 0x000fe200078e0211 */
[----:B------:R-:W-:Y:S01]  /*2ca0*/  SHF.R.U32.HI R21, RZ, 0x2, R21 ;  /* 0x00000002ff157819 */ /* 0x000fe20000011615 */
[----:B------:R-:W-:-:S04]  /*2cb0*/  IMAD.HI.U32 R17, R13, -0x55555555, RZ ;  /* 0xaaaaaaab0d117827 */ /* 0x000fc800078e00ff */
[----:B------:R-:W-:Y:S01]  /*2cc0*/  IMAD R20, R20, -0x6, R15 ;  /* 0xfffffffa14147824 */ /* 0x000fe200078e020f */
[----:B------:R-:W-:Y:S01]  /*2cd0*/  SHF.R.U32.HI R22, RZ, 0x2, R17 ;  /* 0x00000002ff167819 */ /* 0x000fe20000011611 */
[----:B------:R-:W-:Y:S01]  /*2ce0*/  IMAD.HI.U32 R19, R2, -0x55555555, RZ ;  /* 0xaaaaaaab02137827 */ /* 0x000fe200078e00ff */
[--C-:B------:R-:W-:Y:S02]  /*2cf0*/  SHF.R.U32.HI R15, RZ, 0xe, R8.reuse ;  /* 0x0000000eff0f7819 */ /* 0x100fe40000011608 */
[----:B------:R-:W-:Y:S01]  /*2d00*/  SHF.R.U32.HI R8, RZ, 0x6, R8 ;  /* 0x00000006ff087819 */ /* 0x000fe20000011608 */
[----:B------:R-:W-:Y:S01]  /*2d10*/  IMAD.SHL.U32 R16, R16, 0x1000000, RZ ;  /* 0x0100000010107824 */ /* 0x000fe200078e00ff */
[----:B------:R-:W-:Y:S01]  /*2d20*/  SHF.R.U32.HI R19, RZ, 0x2, R19 ;  /* 0x00000002ff137819 */ /* 0x000fe20000011613 */
[----:B------:R-:W-:Y:S02]  /*2d30*/  IMAD.U32 R17, R18, 0x10000, RZ ;  /* 0x0001000012117824 */ /* 0x000fe400078e00ff */
[----:B------:R-:W-:-:S02]  /*2d40*/  IMAD.SHL.U32 R20, R20, 0x100, RZ ;  /* 0x0000010014147824 */ /* 0x000fc400078e00ff */
[----:B------:R-:W-:Y:S02]  /*2d50*/  IMAD R14, R21, -0x6, R14 ;  /* 0xfffffffa150e7824 */ /* 0x000fe400078e020e */
[----:B------:R-:W-:Y:S01]  /*2d60*/  IMAD R21, R22, -0x6, R13 ;  /* 0xfffffffa16157824 */ /* 0x000fe200078e020d */
[----:B------:R-:W-:Y:S01]  /*2d70*/  LOP3.LUT R13, R8, 0x3, RZ, 0xc0, !PT ;  /* 0x00000003080d7812 */ /* 0x000fe200078ec0ff */
[----:B------:R-:W-:Y:S01]  /*2d80*/  IMAD R2, R19, -0x6, R2 ;  /* 0xfffffffa13027824 */ /* 0x000fe200078e0202 */
[----:B------:R-:W-:Y:S01]  /*2d90*/  LOP3.LUT R17, R20, R16, R17, 0xfe, !PT ;  /* 0x0000001014117212 */ /* 0x000fe200078efe11 */
[----:B------:R-:W-:Y:S01]  /*2da0*/  IMAD R14, R14, 0x100, R21 ;  /* 0x000001000e0e7824 */ /* 0x000fe200078e0215 */
[----:B------:R-:W-:Y:S01]  /*2db0*/  LOP3.LUT R16, R15, 0x3, RZ, 0xc0, !PT ;  /* 0x000000030f107812 */ /* 0x000fe200078ec0ff */
[----:B------:R-:W-:Y:S02]  /*2dc0*/  IMAD R12, R12, 0x100, R13 ;  /* 0x000001000c0c7824 */ /* 0x000fe400078e020d */
[----:B------:R-:W-:Y:S01]  /*2dd0*/  VIADD R8, R0, 0x1 ;  /* 0x0000000100087836 */ /* 0x000fe20000000000 */
[----:B------:R-:W-:-:S02]  /*2de0*/  IADD3 R9, PT, PT, R9, 0x1010101, R16 ;  /* 0x0101010109097810 */ /* 0x000fc40007ffe010 */
[----:B------:R-:W-:Y:S01]  /*2df0*/  IADD3 R14, PT, PT, R14, R17, R2 ;  /* 0x000000110e0e7210 */ /* 0x000fe20007ffe002 */
[----:B------:R-:W-:Y:S01]  /*2e00*/  VIADD R2, R11, 0x1 ;  /* 0x000000010b027836 */ /* 0x000fe20000000000 */
[----:B------:R-:W-:-:S03]  /*2e10*/  IADD3 R9, PT, PT, R9, 0x1010101, R12 ;  /* 0x0101010109097810 */ /* 0x000fc60007ffe00c */
[----:B------:R-:W-:Y:S02]  /*2e20*/  VIADD R14, R14, 0x1010202 ;  /* 0x010102020e0e7836 */ /* 0x000fe40000000000 */
[----:B------:R-:W-:Y:S02]  /*2e30*/  IDP.4A.U8.U8 R2, R9, UR5, R2 ;  /* 0x0000000509027c26 */ /* 0x000fe40008000002 */
[----:B------:R-:W-:-:S05]  /*2e40*/  IDP.4A.U8.U8 R9, R14, UR5, RZ ;  /* 0x000000050e097c26 */ /* 0x000fca00080000ff */
[----:B------:R-:W-:Y:S01]  /*2e50*/  ISETP.GT.U32.AND P0, PT, R2, R9, PT ;  /* 0x000000090200720c */ /* 0x000fe20003f04070 */
[----:B------:R-:W-:-:S12]  /*2e60*/  IMAD.MOV.U32 R2, RZ, RZ, R10 ;  /* 0x000000ffff027224 */ /* 0x000fd800078e000a */
[----:B------:R-:W-:-:S04]  /*2e70*/  @!P0 IMAD.MOV R8, RZ, RZ, R0 ;  /* 0x000000ffff088224 */ /* 0x000fc800078e0200 */
[----:B------:R-:W-:Y:S01]  /*2e80*/  IMAD.MOV.U32 R0, RZ, RZ, R8 ;  /* 0x000000ffff007224 */ /* 0x000fe200078e0008 */
[----:B------:R-:W-:Y:S06]  /*2e90*/  BRA.U UP0, `(.L_x_12) ;  /* 0xfffffff900387547 */ /* 0x000fec000b83ffff */
[----:B------:R-:W-:Y:S02]  /*2ea0*/  IMAD.MOV.U32 R8, RZ, RZ, R0 ;  /* 0x000000ffff087224 */ /* 0x000fe400078e0000 */
[----:B------:R-:W-:-:S07]  /*2eb0*/  IMAD.MOV.U32 R9, RZ, RZ, RZ ;  /* 0x000000ffff097224 */ /* 0x000fce00078e00ff */
.L_x_11:
[----:B0-----:R-:W0:Y:S02]  /*2ec0*/  LDC.64 R2, c[0x0][0x388] ;  /* 0x0000e200ff027b82 */ /* 0x001e240000000a00 */
[----:B0-----:R-:W-:Y:S01]  /*2ed0*/  REDG.E.ADD.64.STRONG.GPU desc[UR6][R2.64], R8 ;  /* 0x000000080200798e */ /* 0x001fe2000c12e506 */
[----:B------:R-:W-:Y:S05]  /*2ee0*/  EXIT ;  /* 0x000000000000794d */ /* 0x000fea0003800000 */
.L_x_13:
[----:B------:R-:W-:-:S00]  /*2ef0*/  BRA `(.L_x_13) ;  /* 0xfffffffc00fc7947 */ /* 0x000fc0000383ffff */
[----:B------:R-:W-:-:S00]  /*2f00*/  NOP ;  /* 0x0000000000007918 */ /* 0x000fc00000000000 */
[----:B------:R-:W-:-:S00]  /*2f10*/  NOP ;  /* 0x0000000000007918 */ /* 0x000fc00000000000 */
[----:B------:R-:W-:-:S00]  /*2f20*/  NOP ;  /* 0x0000000000007918 */ /* 0x000fc00000000000 */
[----:B------:R-:W-:-:S00]  /*2f30*/  NOP ;  /* 0x0000000000007918 */ /* 0x000fc00000000000 */
[----:B------:R-:W-:-:S00]  /*2f40*/  NOP ;  /* 0x0000000000007918 */ /* 0x000fc00000000000 */
[----:B------:R-:W-:-:S00]  /*2f50*/  NOP ;  /* 0x0000000000007918 */ /* 0x000fc00000000000 */
[----:B------:R-:W-:-:S00]  /*2f60*/  NOP ;  /* 0x0000000000007918 */ /* 0x000fc00000000000 */
[----:B------:R-:W-:-:S00]  /*2f70*/  NOP ;  /* 0x0000000000007918 */ /* 0x000fc00000000000 */
.L_x_14:


//--------------------- .nv.global.init           --------------------------
	.section	.nv.global.init,"aw",@progbits
	.align	4
.nv.global.init:
	.type		mrg32k3aM1SubSeq,@object
	.size		mrg32k3aM1SubSeq,(mrg32k3aM2SubSeq - mrg32k3aM1SubSeq)
mrg32k3aM1SubSeq:
        /*0000*/ 	.byte	0x0b, 0xcc, 0xee, 0x04, 0x73, 0x29, 0x8b, 0x6f, 0xf6, 0x53, 0x03, 0xf6, 0x23, 0xf6, 0xea, 0xda
        /* <DEDUP_REMOVED lines=125> */
	.type		mrg32k3aM2SubSeq,@object
	.size		mrg32k3aM2SubSeq,(mrg32k3aM1 - mrg32k3aM2SubSeq)
mrg32k3aM2SubSeq:
        /* <DEDUP_REMOVED lines=126> */
	.type		mrg32k3aM1,@object
	.size		mrg32k3aM1,(mrg32k3aM1Seq - mrg32k3aM1)
mrg32k3aM1:
        /* <DEDUP_REMOVED lines=144> */
	.type		mrg32k3aM1Seq,@object
	.size		mrg32k3aM1Seq,(mrg32k3aM2 - mrg32k3aM1Seq)
mrg32k3aM1Seq:
        /* <DEDUP_REMOVED lines=144> */
	.type		mrg32k3aM2,@object
	.size		mrg32k3aM2,(mrg32k3aM2Seq - mrg32k3aM2)
mrg32k3aM2:
        /* <DEDUP_REMOVED lines=144> */
	.type		mrg32k3aM2Seq,@object
	.size		mrg32k3aM2Seq,(precalc_xorwow_matrix - mrg32k3aM2Seq)
mrg32k3aM2Seq:
        /* <DEDUP_REMOVED lines=144> */
	.type		precalc_xorwow_matrix,@object
	.size		precalc_xorwow_matrix,(precalc_xorwow_offset_matrix - precalc_xorwow_matrix)
precalc_xorwow_matrix:
        /* <DEDUP_REMOVED lines=6400> */
	.type		precalc_xorwow_offset_matrix,@object
	.size		precalc_xorwow_offset_matrix,(.L_1 - precalc_xorwow_offset_matrix)
precalc_xorwow_offset_matrix:
        /* <DEDUP_REMOVED lines=6400> */
.L_1:


//--------------------- .nv.shared.reserved.0     --------------------------
	.section	.nv.shared.reserved.0,"aw",@nobits
	.weak		__nv_reservedSMEM_offset_0_alias
	.size		__nv_reservedSMEM_offset_0_alias, 0, 64
	.other		__nv_reservedSMEM_offset_0_alias,@"STO_CUDA_RESERVED_SHARED STV_DEFAULT"
__nv_reservedSMEM_offset_0_alias:
	.zero		0
	.zero		64


//--------------------- .nv.constant0._Z4gamejjPy --------------------------
	.section	.nv.constant0._Z4gamejjPy,"a",@progbits
	.sectionflags	@""
	.align	4
.nv.constant0._Z4gamejjPy:
	.zero		912


//--------------------- SYMBOLS --------------------------

	.type		.nv.reservedSmem.offset0,@object
	.size		.nv.reservedSmem.offset0,0x4
